//
// Generated by NVIDIA NVVM Compiler
//
// Compiler Build ID: CL-36424714
// Cuda compilation tools, release 13.0, V13.0.88
// Based on NVVM 20.0.0
//

.version 9.0
.target sm_100
.address_size 64

	// .globl	median_filter_shared
// _ZZ20median_filter_sharedE6images has been demoted

.visible .entry median_filter_shared(
	.param .u64 .ptr .align 1 median_filter_shared_param_0,
	.param .u64 .ptr .align 1 median_filter_shared_param_1,
	.param .u32 median_filter_shared_param_2,
	.param .u32 median_filter_shared_param_3
)
{
	.reg .pred 	%p<36>;
	.reg .b16 	%rs<107>;
	.reg .b32 	%r<30>;
	.reg .b64 	%rd<20>;
	// demoted variable
	.shared .align 1 .b8 _ZZ20median_filter_sharedE6images[324];
	ld.param.u64 	%rd6, [median_filter_shared_param_0];
	ld.param.u64 	%rd5, [median_filter_shared_param_1];
	ld.param.u32 	%r9, [median_filter_shared_param_2];
	ld.param.u32 	%r10, [median_filter_shared_param_3];
	cvta.to.global.u64 	%rd1, %rd6;
	mov.u32 	%r11, %ctaid.y;
	shl.b32 	%r12, %r11, 4;
	mov.u32 	%r1, %tid.y;
	add.s32 	%r2, %r12, %r1;
	mov.u32 	%r13, %ctaid.x;
	shl.b32 	%r14, %r13, 4;
	mov.u32 	%r3, %tid.x;
	add.s32 	%r4, %r14, %r3;
	setp.ge.s32 	%p1, %r2, %r10;
	setp.ge.s32 	%p2, %r4, %r9;
	or.pred  	%p3, %p2, %p1;
	@%p3 bra 	$L__BB0_32;
	add.s32 	%r15, %r3, %r6;
	add.s32 	%r5, %r15, 36;
	mov.u32 	%r16, _ZZ20median_filter_sharedE6images;
	mad.lo.s32 	%r6, %r1, 18, %r16;
	setp.eq.s32 	%p4, %r3, 15;
	@%p4 bra 	$L__BB0_6;
	setp.ne.s32 	%p5, %r3, 0;
	@%p5 bra 	$L__BB0_10;
	mov.b16 	%rs23, 0;
	st.shared.u8 	[%r6+18], %rs23;
	setp.eq.s32 	%p8, %r1, 15;
	@%p8 bra 	$L__BB0_13;
	setp.ne.s32 	%p9, %r1, 0;
	@%p9 bra 	$L__BB0_15;
	mov.b16 	%rs25, 0;
	st.shared.u8 	[_ZZ20median_filter_sharedE6images], %rs25;
	bra.uni 	$L__BB0_12;
$L__BB0_6:
	add.s32 	%r18, %r16, %r1;
	mov.b16 	%rs20, 0;
	st.shared.u8 	[%r18+307], %rs20;
	setp.eq.s32 	%p6, %r1, 15;
	@%p6 bra 	$L__BB0_9;
	setp.ne.s32 	%p7, %r1, 0;
	@%p7 bra 	$L__BB0_15;
	mov.b16 	%rs22, 0;
	st.shared.u8 	[_ZZ20median_filter_sharedE6images+17], %rs22;
	bra.uni 	$L__BB0_12;
$L__BB0_9:
	mov.b16 	%rs21, 0;
	st.shared.u8 	[_ZZ20median_filter_sharedE6images+323], %rs21;
	bra.uni 	$L__BB0_14;
$L__BB0_10:
	setp.eq.s32 	%p10, %r1, 15;
	@%p10 bra 	$L__BB0_14;
	setp.ne.s32 	%p11, %r1, 0;
	@%p11 bra 	$L__BB0_15;
$L__BB0_12:
	add.s32 	%r19, %r6, %r3;
	mov.b16 	%rs27, 0;
	st.shared.u8 	[%r19+1], %rs27;
	bra.uni 	$L__BB0_15;
$L__BB0_13:
	mov.b16 	%rs24, 0;
	st.shared.u8 	[_ZZ20median_filter_sharedE6images+306], %rs24;
$L__BB0_14:
	mov.b16 	%rs26, 0;
	st.shared.u8 	[%r5+1], %rs26;
$L__BB0_15:
	bar.sync 	0;
	mul.lo.s32 	%r20, %r9, %r2;
	add.s32 	%r7, %r20, %r4;
	cvt.s64.s32 	%rd7, %r7;
	add.s64 	%rd2, %rd1, %rd7;
	ld.global.u8 	%rs28, [%rd2];
	st.shared.u8 	[%r5+-17], %rs28;
	bar.sync 	0;
	setp.ne.s32 	%p12, %r3, 0;
	setp.lt.s32 	%p13, %r4, 1;
	sub.s32 	%r8, %r20, %r9;
	cvt.s64.s32 	%rd8, %r4;
	cvt.s64.s32 	%rd9, %r8;
	add.s64 	%rd10, %rd9, %rd8;
	add.s64 	%rd3, %rd1, %rd10;
	add.s32 	%r21, %r20, %r9;
	cvt.s64.s32 	%rd11, %r21;
	add.s64 	%rd12, %rd11, %rd8;
	add.s64 	%rd4, %rd1, %rd12;
	or.pred  	%p14, %p12, %p13;
	@%p14 bra 	$L__BB0_20;
	ld.global.u8 	%rs29, [%rd2+-1];
	st.shared.u8 	[%r6+18], %rs29;
	setp.eq.s32 	%p15, %r1, 15;
	@%p15 bra 	$L__BB0_19;
	setp.ne.s32 	%p16, %r1, 0;
	@%p16 bra 	$L__BB0_20;
	ld.global.u8 	%rs31, [%rd3+-1];
	st.shared.u8 	[_ZZ20median_filter_sharedE6images], %rs31;
	bra.uni 	$L__BB0_20;
$L__BB0_19:
	ld.global.u8 	%rs30, [%rd4+-1];
	st.shared.u8 	[_ZZ20median_filter_sharedE6images+306], %rs30;
$L__BB0_20:
	setp.lt.s32 	%p17, %r4, 1;
	setp.ne.s32 	%p18, %r3, 15;
	or.pred  	%p19, %p18, %p17;
	@%p19 bra 	$L__BB0_25;
	ld.global.u8 	%rs32, [%rd2+1];
	st.shared.u8 	[%r6+35], %rs32;
	setp.eq.s32 	%p23, %r1, 15;
	@%p23 bra 	$L__BB0_24;
	setp.ne.s32 	%p24, %r1, 0;
	@%p24 bra 	$L__BB0_27;
	ld.global.u8 	%rs34, [%rd3+1];
	st.shared.u8 	[_ZZ20median_filter_sharedE6images+17], %rs34;
	setp.eq.s32 	%p25, %r2, 0;
	@%p25 bra 	$L__BB0_27;
	bra.uni 	$L__BB0_26;
$L__BB0_24:
	ld.global.u8 	%rs33, [%rd4+1];
	st.shared.u8 	[_ZZ20median_filter_sharedE6images+323], %rs33;
	bra.uni 	$L__BB0_27;
$L__BB0_25:
	setp.ne.s32 	%p20, %r1, 0;
	setp.eq.s32 	%p21, %r2, 0;
	or.pred  	%p22, %p20, %p21;
	@%p22 bra 	$L__BB0_27;
$L__BB0_26:
	add.s32 	%r22, %r8, %r4;
	cvt.s64.s32 	%rd13, %r22;
	add.s64 	%rd14, %rd1, %rd13;
	ld.global.u8 	%rs35, [%rd14];
	add.s32 	%r23, %r6, %r3;
	st.shared.u8 	[%r23+1], %rs35;
$L__BB0_27:
	setp.ne.s32 	%p26, %r1, 15;
	setp.eq.s32 	%p27, %r2, 0;
	or.pred  	%p28, %p26, %p27;
	@%p28 bra 	$L__BB0_29;
	cvt.s64.s32 	%rd15, %r9;
	add.s64 	%rd16, %rd2, %rd15;
	ld.global.u8 	%rs36, [%rd16];
	add.s32 	%r25, %r16, %r3;
	st.shared.u8 	[%r25+307], %rs36;
$L__BB0_29:
	bar.sync 	0;
	add.s32 	%r26, %r6, %r3;
	ld.shared.u8 	%rs106, [%r26];
	ld.shared.u8 	%rs105, [%r26+18];
	ld.shared.u8 	%rs104, [%r26+36];
	ld.shared.u8 	%rs103, [%r26+1];
	ld.shared.u8 	%rs102, [%r5+-17];
	ld.shared.u8 	%rs101, [%r5+1];
	ld.shared.u8 	%rs100, [%r26+2];
	ld.shared.u8 	%rs99, [%r5+-16];
	ld.shared.u8 	%rs98, [%r5+2];
	bar.sync 	0;
	setp.ne.s32 	%p29, %r2, 0;
	add.s32 	%r28, %r10, -1;
	setp.ne.s32 	%p30, %r2, %r28;
	and.pred  	%p31, %p29, %p30;
	setp.ne.s32 	%p32, %r4, 0;
	and.pred  	%p33, %p32, %p31;
	add.s32 	%r29, %r9, -1;
	setp.ne.s32 	%p34, %r4, %r29;
	and.pred  	%p35, %p33, %p34;
	@%p35 bra 	$L__BB0_31;
	ld.global.u8 	%rs98, [%rd2];
	mov.u16 	%rs99, %rs98;
	mov.u16 	%rs100, %rs98;
	mov.u16 	%rs101, %rs98;
	mov.u16 	%rs102, %rs98;
	mov.u16 	%rs103, %rs98;
	mov.u16 	%rs104, %rs98;
	mov.u16 	%rs105, %rs98;
	mov.u16 	%rs106, %rs98;
$L__BB0_31:
	max.u16 	%rs39, %rs106, %rs105;
	min.u16 	%rs40, %rs106, %rs105;
	max.u16 	%rs42, %rs40, %rs104;
	min.u16 	%rs43, %rs40, %rs104;
	max.u16 	%rs45, %rs43, %rs103;
	min.u16 	%rs46, %rs43, %rs103;
	max.u16 	%rs48, %rs46, %rs102;
	min.u16 	%rs49, %rs46, %rs102;
	max.u16 	%rs51, %rs49, %rs101;
	min.u16 	%rs52, %rs49, %rs101;
	max.u16 	%rs54, %rs52, %rs100;
	min.u16 	%rs55, %rs52, %rs100;
	max.u16 	%rs57, %rs55, %rs99;
	min.u16 	%rs58, %rs55, %rs99;
	max.u16 	%rs60, %rs58, %rs98;
	max.u16 	%rs61, %rs39, %rs42;
	min.u16 	%rs62, %rs39, %rs42;
	max.u16 	%rs63, %rs62, %rs45;
	min.u16 	%rs64, %rs62, %rs45;
	max.u16 	%rs65, %rs64, %rs48;
	min.u16 	%rs66, %rs64, %rs48;
	max.u16 	%rs67, %rs66, %rs51;
	min.u16 	%rs68, %rs66, %rs51;
	max.u16 	%rs69, %rs68, %rs54;
	min.u16 	%rs70, %rs68, %rs54;
	max.u16 	%rs71, %rs70, %rs57;
	min.u16 	%rs72, %rs70, %rs57;
	max.u16 	%rs73, %rs72, %rs60;
	max.u16 	%rs74, %rs61, %rs63;
	min.u16 	%rs75, %rs61, %rs63;
	max.u16 	%rs76, %rs75, %rs65;
	min.u16 	%rs77, %rs75, %rs65;
	max.u16 	%rs78, %rs77, %rs67;
	min.u16 	%rs79, %rs77, %rs67;
	max.u16 	%rs80, %rs79, %rs69;
	min.u16 	%rs81, %rs79, %rs69;
	max.u16 	%rs82, %rs81, %rs71;
	min.u16 	%rs83, %rs81, %rs71;
	max.u16 	%rs84, %rs83, %rs73;
	max.u16 	%rs85, %rs74, %rs76;
	min.u16 	%rs86, %rs74, %rs76;
	max.u16 	%rs87, %rs86, %rs78;
	min.u16 	%rs88, %rs86, %rs78;
	max.u16 	%rs89, %rs88, %rs80;
	min.u16 	%rs90, %rs88, %rs80;
	max.u16 	%rs91, %rs90, %rs82;
	min.u16 	%rs92, %rs90, %rs82;
	max.u16 	%rs93, %rs92, %rs84;
	min.u16 	%rs94, %rs85, %rs87;
	min.u16 	%rs95, %rs94, %rs89;
	min.u16 	%rs96, %rs95, %rs91;
	min.u16 	%rs97, %rs96, %rs93;
	cvta.to.global.u64 	%rd18, %rd5;
	add.s64 	%rd19, %rd18, %rd7;
	st.global.u8 	[%rd19], %rs97;
$L__BB0_32:
	ret;

}
	// .globl	median_filter_global
.visible .entry median_filter_global(
	.param .u64 .ptr .align 1 median_filter_global_param_0,
	.param .u64 .ptr .align 1 median_filter_global_param_1,
	.param .u32 median_filter_global_param_2,
	.param .u32 median_filter_global_param_3
)
{
	.reg .pred 	%p<11>;
	.reg .b16 	%rs<90>;
	.reg .b32 	%r<21>;
	.reg .b64 	%rd<24>;

	ld.param.u64 	%rd3, [median_filter_global_param_0];
	ld.param.u64 	%rd2, [median_filter_global_param_1];
	ld.param.u32 	%r3, [median_filter_global_param_2];
	ld.param.u32 	%r4, [median_filter_global_param_3];
	cvta.to.global.u64 	%rd1, %rd3;
	mov.u32 	%r5, %ctaid.y;
	shl.b32 	%r6, %r5, 4;
	mov.u32 	%r7, %tid.y;
	add.s32 	%r1, %r6, %r7;
	mov.u32 	%r8, %ctaid.x;
	shl.b32 	%r9, %r8, 4;
	mov.u32 	%r10, %tid.x;
	add.s32 	%r2, %r9, %r10;
	setp.ge.s32 	%p1, %r1, %r4;
	setp.ge.s32 	%p2, %r2, %r3;
	or.pred  	%p3, %p2, %p1;
	@%p3 bra 	$L__BB1_5;
	setp.ne.s32 	%p4, %r2, 0;
	setp.ne.s32 	%p5, %r1, 0;
	and.pred  	%p6, %p4, %p5;
	add.s32 	%r12, %r3, -1;
	setp.ne.s32 	%p7, %r2, %r12;
	and.pred  	%p8, %p6, %p7;
	add.s32 	%r13, %r4, -1;
	setp.ne.s32 	%p9, %r1, %r13;
	and.pred  	%p10, %p8, %p9;
	@%p10 bra 	$L__BB1_3;
	mad.lo.s32 	%r19, %r3, %r1, %r2;
	cvt.s64.s32 	%rd19, %r19;
	add.s64 	%rd20, %rd1, %rd19;
	ld.global.u8 	%rs81, [%rd20];
	mov.u16 	%rs82, %rs81;
	mov.u16 	%rs83, %rs81;
	mov.u16 	%rs84, %rs81;
	mov.u16 	%rs85, %rs81;
	mov.u16 	%rs86, %rs81;
	mov.u16 	%rs87, %rs81;
	mov.u16 	%rs88, %rs81;
	mov.u16 	%rs89, %rs81;
	bra.uni 	$L__BB1_4;
$L__BB1_3:
	add.s32 	%r14, %r1, -1;
	mul.lo.s32 	%r15, %r3, %r14;
	cvt.s64.s32 	%rd4, %r15;
	cvt.s64.s32 	%rd5, %r2;
	add.s64 	%rd6, %rd4, %rd5;
	add.s64 	%rd7, %rd1, %rd6;
	ld.global.u8 	%rs89, [%rd7+-1];
	mul.lo.s32 	%r16, %r3, %r1;
	cvt.s64.s32 	%rd8, %r16;
	add.s64 	%rd9, %rd8, %rd5;
	add.s64 	%rd10, %rd1, %rd9;
	ld.global.u8 	%rs88, [%rd10+-1];
	add.s32 	%r17, %r16, %r3;
	cvt.s64.s32 	%rd11, %r17;
	add.s64 	%rd12, %rd11, %rd5;
	add.s64 	%rd13, %rd1, %rd12;
	ld.global.u8 	%rs87, [%rd13+-1];
	add.s32 	%r18, %r15, %r2;
	cvt.s64.s32 	%rd14, %r18;
	add.s64 	%rd15, %rd1, %rd14;
	ld.global.u8 	%rs86, [%rd15];
	cvt.s64.s32 	%rd16, %r3;
	add.s64 	%rd17, %rd15, %rd16;
	ld.global.u8 	%rs85, [%rd17];
	add.s64 	%rd18, %rd17, %rd16;
	ld.global.u8 	%rs84, [%rd18];
	ld.global.u8 	%rs83, [%rd15+1];
	ld.global.u8 	%rs82, [%rd17+1];
	ld.global.u8 	%rs81, [%rd18+1];
$L__BB1_4:
	max.u16 	%rs22, %rs89, %rs88;
	min.u16 	%rs23, %rs89, %rs88;
	max.u16 	%rs25, %rs23, %rs87;
	min.u16 	%rs26, %rs23, %rs87;
	max.u16 	%rs28, %rs26, %rs86;
	min.u16 	%rs29, %rs26, %rs86;
	max.u16 	%rs31, %rs29, %rs85;
	min.u16 	%rs32, %rs29, %rs85;
	max.u16 	%rs34, %rs32, %rs84;
	min.u16 	%rs35, %rs32, %rs84;
	max.u16 	%rs37, %rs35, %rs83;
	min.u16 	%rs38, %rs35, %rs83;
	max.u16 	%rs40, %rs38, %rs82;
	min.u16 	%rs41, %rs38, %rs82;
	max.u16 	%rs43, %rs41, %rs81;
	max.u16 	%rs44, %rs22, %rs25;
	min.u16 	%rs45, %rs22, %rs25;
	max.u16 	%rs46, %rs45, %rs28;
	min.u16 	%rs47, %rs45, %rs28;
	max.u16 	%rs48, %rs47, %rs31;
	min.u16 	%rs49, %rs47, %rs31;
	max.u16 	%rs50, %rs49, %rs34;
	min.u16 	%rs51, %rs49, %rs34;
	max.u16 	%rs52, %rs51, %rs37;
	min.u16 	%rs53, %rs51, %rs37;
	max.u16 	%rs54, %rs53, %rs40;
	min.u16 	%rs55, %rs53, %rs40;
	max.u16 	%rs56, %rs55, %rs43;
	max.u16 	%rs57, %rs44, %rs46;
	min.u16 	%rs58, %rs44, %rs46;
	max.u16 	%rs59, %rs58, %rs48;
	min.u16 	%rs60, %rs58, %rs48;
	max.u16 	%rs61, %rs60, %rs50;
	min.u16 	%rs62, %rs60, %rs50;
	max.u16 	%rs63, %rs62, %rs52;
	min.u16 	%rs64, %rs62, %rs52;
	max.u16 	%rs65, %rs64, %rs54;
	min.u16 	%rs66, %rs64, %rs54;
	max.u16 	%rs67, %rs66, %rs56;
	max.u16 	%rs68, %rs57, %rs59;
	min.u16 	%rs69, %rs57, %rs59;
	max.u16 	%rs70, %rs69, %rs61;
	min.u16 	%rs71, %rs69, %rs61;
	max.u16 	%rs72, %rs71, %rs63;
	min.u16 	%rs73, %rs71, %rs63;
	max.u16 	%rs74, %rs73, %rs65;
	min.u16 	%rs75, %rs73, %rs65;
	max.u16 	%rs76, %rs75, %rs67;
	min.u16 	%rs77, %rs68, %rs70;
	min.u16 	%rs78, %rs77, %rs72;
	min.u16 	%rs79, %rs78, %rs74;
	min.u16 	%rs80, %rs79, %rs76;
	mad.lo.s32 	%r20, %r3, %r1, %r2;
	cvt.s64.s32 	%rd21, %r20;
	cvta.to.global.u64 	%rd22, %rd2;
	add.s64 	%rd23, %rd22, %rd21;
	st.global.u8 	[%rd23], %rs80;
$L__BB1_5:
	ret;

}


// ===== COMPILED SASS (sm_100) =====

	.target	sm_100

	.elftype	@"ET_EXEC"


//--------------------- .note.nv.tkinfo           --------------------------
	.section	.note.nv.tkinfo,"",@"SHT_NOTE"
	.sectionflags	@"SHF_NOTE_NV_TKINFO"
	.tkinfo
        /*0018*/ 	.word	0x00000002
        /*0030*/ 	.string	""
        /*0030*/ 	.string	"ptxas"
        /*0030*/ 	.string	"Cuda compilation tools, release 13.0, V13.0.88"
        /*0030*/ 	.string	"Build cuda_13.0.r13.0/compiler.36424714_0"
        /*0030*/ 	.string	"-arch sm_100 -m 64 "



//--------------------- .note.nv.cuinfo           --------------------------
	.section	.note.nv.cuinfo,"",@"SHT_NOTE"
	.sectionflags	@"SHF_NOTE_NV_CUINFO"
        /*0018*/ 	.short	0x0002
        /*001a*/ 	.short	0x0064
        /*001c*/ 	.short	0x0082
	.zero		2


//--------------------- .nv.info                  --------------------------
	.section	.nv.info,"",@"SHT_CUDA_INFO"
	.align	4


	//----- nvinfo : EIATTR_REGCOUNT
	.align		4
        /*0000*/ 	.byte	0x04, 0x2f
        /*0002*/ 	.short	(.L_1 - .L_0)
	.align		4
.L_0:
        /*0004*/ 	.word	index@(median_filter_shared)
        /*0008*/ 	.word	0x00000019


	//----- nvinfo : EIATTR_FRAME_SIZE
	.align		4
.L_1:
        /*000c*/ 	.byte	0x04, 0x11
        /*000e*/ 	.short	(.L_3 - .L_2)
	.align		4
.L_2:
        /*0010*/ 	.word	index@(median_filter_shared)
        /*0014*/ 	.word	0x00000000


	//----- nvinfo : EIATTR_REGCOUNT
	.align		4
.L_3:
        /*0018*/ 	.byte	0x04, 0x2f
        /*001a*/ 	.short	(.L_5 - .L_4)
	.align		4
.L_4:
        /*001c*/ 	.word	index@(median_filter_global)
        /*0020*/ 	.word	0x0000001e


	//----- nvinfo : EIATTR_FRAME_SIZE
	.align		4
.L_5:
        /*0024*/ 	.byte	0x04, 0x11
        /*0026*/ 	.short	(.L_7 - .L_6)
	.align		4
.L_6:
        /*0028*/ 	.word	index@(median_filter_global)
        /*002c*/ 	.word	0x00000000


	//----- nvinfo : EIATTR_MIN_STACK_SIZE
	.align		4
.L_7:
        /*0030*/ 	.byte	0x04, 0x12
        /*0032*/ 	.short	(.L_9 - .L_8)
	.align		4
.L_8:
        /*0034*/ 	.word	index@(median_filter_global)
        /*0038*/ 	.word	0x00000000


	//----- nvinfo : EIATTR_MIN_STACK_SIZE
	.align		4
.L_9:
        /*003c*/ 	.byte	0x04, 0x12
        /*003e*/ 	.short	(.L_11 - .L_10)
	.align		4
.L_10:
        /*0040*/ 	.word	index@(median_filter_shared)
        /*0044*/ 	.word	0x00000000
.L_11:


//--------------------- .nv.compat                --------------------------
	.section	.nv.compat,"",@"SHT_CUDA_COMPAT_INFO"
	.align	4
        /*0000*/ 	.byte	0x02, 0x09, 0x00, 0x00, 0x02, 0x02, 0x01, 0x00, 0x02, 0x05, 0x05, 0x00, 0x03, 0x07, 0x01, 0x01
        /*0010*/ 	.byte	0x02, 0x03, 0x00, 0x00, 0x02, 0x06, 0x01, 0x00, 0x04, 0x0b, 0x08, 0x00, 0x09, 0x00, 0x00, 0x00
        /*0020*/ 	.byte	0x00, 0x00, 0x00, 0x00


//--------------------- .nv.info.median_filter_global --------------------------
	.section	.nv.info.median_filter_global,"",@"SHT_CUDA_INFO"
	.sectionflags	@""
	.align	4


	//----- nvinfo : EIATTR_CUDA_API_VERSION
	.align		4
        /*0000*/ 	.byte	0x04, 0x37
        /*0002*/ 	.short	(.L_13 - .L_12)
.L_12:
        /*0004*/ 	.word	0x00000082


	//----- nvinfo : EIATTR_KPARAM_INFO
	.align		4
.L_13:
        /*0008*/ 	.byte	0x04, 0x17
        /*000a*/ 	.short	(.L_15 - .L_14)
.L_14:
        /*000c*/ 	.word	0x00000000
        /*0010*/ 	.short	0x0003
        /*0012*/ 	.short	0x0014
        /*0014*/ 	.byte	0x00, 0xf0, 0x11, 0x00


	//----- nvinfo : EIATTR_KPARAM_INFO
	.align		4
.L_15:
        /*0018*/ 	.byte	0x04, 0x17
        /*001a*/ 	.short	(.L_17 - .L_16)
.L_16:
        /*001c*/ 	.word	0x00000000
        /*0020*/ 	.short	0x0002
        /*0022*/ 	.short	0x0010
        /*0024*/ 	.byte	0x00, 0xf0, 0x11, 0x00


	//----- nvinfo : EIATTR_KPARAM_INFO
	.align		4
.L_17:
        /*0028*/ 	.byte	0x04, 0x17
        /*002a*/ 	.short	(.L_19 - .L_18)
.L_18:
        /*002c*/ 	.word	0x00000000
        /*0030*/ 	.short	0x0001
        /*0032*/ 	.short	0x0008
        /*0034*/ 	.byte	0x00, 0xf5, 0x21, 0x00


	//----- nvinfo : EIATTR_KPARAM_INFO
	.align		4
.L_19:
        /*0038*/ 	.byte	0x04, 0x17
        /*003a*/ 	.short	(.L_21 - .L_20)
.L_20:
        /*003c*/ 	.word	0x00000000
        /*0040*/ 	.short	0x0000
        /*0042*/ 	.short	0x0000
        /*0044*/ 	.byte	0x00, 0xf5, 0x21, 0x00


	//----- nvinfo : EIATTR_SPARSE_MMA_MASK
	.align		4
.L_21:
        /*0048*/ 	.byte	0x03, 0x50
        /*004a*/ 	.short	0x0000


	//----- nvinfo : EIATTR_MAXREG_COUNT
	.align		4
        /*004c*/ 	.byte	0x03, 0x1b
        /*004e*/ 	.short	0x00ff


	//----- nvinfo : EIATTR_MERCURY_ISA_VERSION
	.align		4
        /*0050*/ 	.byte	0x03, 0x5f
        /*0052*/ 	.short	0x0101


	//----- nvinfo : EIATTR_VRC_CTA_INIT_COUNT
	.align		4
        /*0054*/ 	.byte	0x02, 0x4a
	.zero		1
	.zero		1


	//----- nvinfo : EIATTR_EXIT_INSTR_OFFSETS
	.align		4
        /*0058*/ 	.byte	0x04, 0x1c
        /*005a*/ 	.short	(.L_23 - .L_22)


	//   ....[0]....
.L_22:
        /*005c*/ 	.word	0x000000a0


	//   ....[1]....
        /*0060*/ 	.word	0x00000770


	//----- nvinfo : EIATTR_CRS_STACK_SIZE
	.align		4
.L_23:
        /*0064*/ 	.byte	0x04, 0x1e
        /*0066*/ 	.short	(.L_25 - .L_24)
.L_24:
        /*0068*/ 	.word	0x00000000


	//----- nvinfo : EIATTR_CBANK_PARAM_SIZE
	.align		4
.L_25:
        /*006c*/ 	.byte	0x03, 0x19
        /*006e*/ 	.short	0x0018


	//----- nvinfo : EIATTR_PARAM_CBANK
	.align		4
        /*0070*/ 	.byte	0x04, 0x0a
        /*0072*/ 	.short	(.L_27 - .L_26)
	.align		4
.L_26:
        /*0074*/ 	.word	index@(.nv.constant0.median_filter_global)
        /*0078*/ 	.short	0x0380
        /*007a*/ 	.short	0x0018


	//----- nvinfo : EIATTR_SW_WAR
	.align		4
.L_27:
        /*007c*/ 	.byte	0x04, 0x36
        /*007e*/ 	.short	(.L_29 - .L_28)
.L_28:
        /*0080*/ 	.word	0x00000008
.L_29:


//--------------------- .nv.info.median_filter_shared --------------------------
	.section	.nv.info.median_filter_shared,"",@"SHT_CUDA_INFO"
	.sectionflags	@""
	.align	4


	//----- nvinfo : EIATTR_CUDA_API_VERSION
	.align		4
        /*0000*/ 	.byte	0x04, 0x37
        /*0002*/ 	.short	(.L_31 - .L_30)
.L_30:
        /*0004*/ 	.word	0x00000082


	//----- nvinfo : EIATTR_KPARAM_INFO
	.align		4
.L_31:
        /*0008*/ 	.byte	0x04, 0x17
        /*000a*/ 	.short	(.L_33 - .L_32)
.L_32:
        /*000c*/ 	.word	0x00000000
        /*0010*/ 	.short	0x0003
        /*0012*/ 	.short	0x0014
        /*0014*/ 	.byte	0x00, 0xf0, 0x11, 0x00


	//----- nvinfo : EIATTR_KPARAM_INFO
	.align		4
.L_33:
        /*0018*/ 	.byte	0x04, 0x17
        /*001a*/ 	.short	(.L_35 - .L_34)
.L_34:
        /*001c*/ 	.word	0x00000000
        /*0020*/ 	.short	0x0002
        /*0022*/ 	.short	0x0010
        /*0024*/ 	.byte	0x00, 0xf0, 0x11, 0x00


	//----- nvinfo : EIATTR_KPARAM_INFO
	.align		4
.L_35:
        /*0028*/ 	.byte	0x04, 0x17
        /*002a*/ 	.short	(.L_37 - .L_36)
.L_36:
        /*002c*/ 	.word	0x00000000
        /*0030*/ 	.short	0x0001
        /*0032*/ 	.short	0x0008
        /*0034*/ 	.byte	0x00, 0xf5, 0x21, 0x00


	//----- nvinfo : EIATTR_KPARAM_INFO
	.align		4
.L_37:
        /*0038*/ 	.byte	0x04, 0x17
        /*003a*/ 	.short	(.L_39 - .L_38)
.L_38:
        /*003c*/ 	.word	0x00000000
        /*0040*/ 	.short	0x0000
        /*0042*/ 	.short	0x0000
        /*0044*/ 	.byte	0x00, 0xf5, 0x21, 0x00


	//----- nvinfo : EIATTR_SPARSE_MMA_MASK
	.align		4
.L_39:
        /*0048*/ 	.byte	0x03, 0x50
        /*004a*/ 	.short	0x0000


	//----- nvinfo : EIATTR_MAXREG_COUNT
	.align		4
        /*004c*/ 	.byte	0x03, 0x1b
        /*004e*/ 	.short	0x00ff


	//----- nvinfo : EIATTR_NUM_BARRIERS
	.align		4
        /*0050*/ 	.byte	0x02, 0x4c
        /*0052*/ 	.byte	0x01
	.zero		1


	//----- nvinfo : EIATTR_MERCURY_ISA_VERSION
	.align		4
        /*0054*/ 	.byte	0x03, 0x5f
        /*0056*/ 	.short	0x0101


	//----- nvinfo : EIATTR_VRC_CTA_INIT_COUNT
	.align		4
        /*0058*/ 	.byte	0x02, 0x4a
	.zero		1
	.zero		1


	//----- nvinfo : EIATTR_EXIT_INSTR_OFFSETS
	.align		4
        /*005c*/ 	.byte	0x04, 0x1c
        /*005e*/ 	.short	(.L_41 - .L_40)


	//   ....[0]....
.L_40:
        /*0060*/ 	.word	0x000000a0


	//   ....[1]....
        /*0064*/ 	.word	0x00000d70


	//----- nvinfo : EIATTR_CRS_STACK_SIZE
	.align		4
.L_41:
        /*0068*/ 	.byte	0x04, 0x1e
        /*006a*/ 	.short	(.L_43 - .L_42)
.L_42:
        /*006c*/ 	.word	0x00000000


	//----- nvinfo : EIATTR_CBANK_PARAM_SIZE
	.align		4
.L_43:
        /*0070*/ 	.byte	0x03, 0x19
        /*0072*/ 	.short	0x0018


	//----- nvinfo : EIATTR_PARAM_CBANK
	.align		4
        /*0074*/ 	.byte	0x04, 0x0a
        /*0076*/ 	.short	(.L_45 - .L_44)
	.align		4
.L_44:
        /*0078*/ 	.word	index@(.nv.constant0.median_filter_shared)
        /*007c*/ 	.short	0x0380
        /*007e*/ 	.short	0x0018


	//----- nvinfo : EIATTR_SW_WAR
	.align		4
.L_45:
        /*0080*/ 	.byte	0x04, 0x36
        /*0082*/ 	.short	(.L_47 - .L_46)
.L_46:
        /*0084*/ 	.word	0x00000008
.L_47:


//--------------------- .nv.callgraph             --------------------------
	.section	.nv.callgraph,"",@"SHT_CUDA_CALLGRAPH"
	.align	4
	.sectionentsize	8
	.align		4
        /*0000*/ 	.word	0x00000000
	.align		4
        /*0004*/ 	.word	0xffffffff
	.align		4
        /*0008*/ 	.word	0x00000000
	.align		4
        /*000c*/ 	.word	0xfffffffe
	.align		4
        /*0010*/ 	.word	0x00000000
	.align		4
        /*0014*/ 	.word	0xfffffffd
	.align		4
        /*0018*/ 	.word	0x00000000
	.align		4
        /*001c*/ 	.word	0xfffffffc


//--------------------- .text.median_filter_global --------------------------
	.section	.text.median_filter_global,"ax",@progbits
	.align	128
        .global         median_filter_global
        .type           median_filter_global,@function
        .size           median_filter_global,(.L_x_24 - median_filter_global)
        .other          median_filter_global,@"STO_CUDA_ENTRY STV_DEFAULT"
median_filter_global:
.text.median_filter_global:
[----:B------:R-:W-:Y:S01]  /*0000*/  LDC R1, c[0x0][0x37c] ;  /* 0x0000df00ff017b82 */ /* 0x000fe20000000800 */
[----:B------:R-:W0:Y:S01]  /*0010*/  S2R R3, SR_CTAID.Y ;  /* 0x0000000000037919 */ /* 0x000e220000002600 */
[----:B------:R-:W1:Y:S01]  /*0020*/  LDCU.64 UR8, c[0x0][0x390] ;  /* 0x00007200ff0877ac */ /* 0x000e620008000a00 */
[----:B------:R-:W0:Y:S01]  /*0030*/  S2R R0, SR_TID.Y ;  /* 0x0000000000007919 */ /* 0x000e220000002200 */
[----:B------:R-:W2:Y:S01]  /*0040*/  S2R R12, SR_CTAID.X ;  /* 0x00000000000c7919 */ /* 0x000ea20000002500 */
[----:B------:R-:W2:Y:S01]  /*0050*/  S2R R5, SR_TID.X ;  /* 0x0000000000057919 */ /* 0x000ea20000002100 */
[----:B0-----:R-:W-:-:S05]  /*0060*/  IMAD R3, R3, 0x10, R0 ;  /* 0x0000001003037824 */ /* 0x001fca00078e0200 */
[----:B-1----:R-:W-:Y:S01]  /*0070*/  ISETP.GE.AND P0, PT, R3, UR9, PT ;  /* 0x0000000903007c0c */ /* 0x002fe2000bf06270 */
[----:B--2---:R-:W-:-:S05]  /*0080*/  IMAD R12, R12, 0x10, R5 ;  /* 0x000000100c0c7824 */ /* 0x004fca00078e0205 */
[----:B------:R-:W-:-:S13]  /*0090*/  ISETP.GE.OR P0, PT, R12, UR8, P0 ;  /* 0x000000080c007c0c */ /* 0x000fda0008706670 */
[----:B------:R-:W-:Y:S05]  /*00a0*/  @P0 EXIT ;  /* 0x000000000000094d */ /* 0x000fea0003800000 */
[----:B------:R-:W-:Y:S01]  /*00b0*/  ISETP.NE.AND P0, PT, R3, RZ, PT ;  /* 0x000000ff0300720c */ /* 0x000fe20003f05270 */
[----:B------:R-:W-:Y:S02]  /*00c0*/  UIADD3 UR5, UPT, UPT, UR8, -0x1, URZ ;  /* 0xffffffff08057890 */ /* 0x000fe4000fffe0ff */
[----:B------:R-:W-:Y:S01]  /*00d0*/  UIADD3 UR4, UPT, UPT, UR9, -0x1, URZ ;  /* 0xffffffff09047890 */ /* 0x000fe2000fffe0ff */
[----:B------:R-:W-:-:S04]  /*00e0*/  ISETP.NE.AND P0, PT, R12, RZ, P0 ;  /* 0x000000ff0c00720c */ /* 0x000fc80000705270 */
[----:B------:R-:W-:-:S04]  /*00f0*/  ISETP.NE.AND P0, PT, R12, UR5, P0 ;  /* 0x000000050c007c0c */ /* 0x000fc80008705270 */
[C---:B------:R-:W-:Y:S02]  /*0100*/  ISETP.NE.AND P0, PT, R3.reuse, UR4, P0 ;  /* 0x0000000403007c0c */ /* 0x040fe40008705270 */
[----:B------:R-:W0:Y:S11]  /*0110*/  LDCU.64 UR4, c[0x0][0x358] ;  /* 0x00006b00ff0477ac */ /* 0x000e360008000a00 */
[----:B------:R-:W1:Y:S01]  /*0120*/  @!P0 LDC.64 R18, c[0x0][0x380] ;  /* 0x0000e000ff128b82 */ /* 0x000e620000000a00 */
[----:B------:R-:W-:-:S05]  /*0130*/  @!P0 IMAD R0, R3, UR8, R12 ;  /* 0x0000000803008c24 */ /* 0x000fca000f8e020c */
[----:B-1----:R-:W-:-:S04]  /*0140*/  @!P0 IADD3 R18, P1, PT, R0, R18, RZ ;  /* 0x0000001200128210 */ /* 0x002fc80007f3e0ff */
[----:B------:R-:W-:-:S05]  /*0150*/  @!P0 LEA.HI.X.SX32 R19, R0, R19, 0x1, P1 ;  /* 0x0000001300138211 */ /* 0x000fca00008f0eff */
[----:B0-----:R-:W2:Y:S01]  /*0160*/  @!P0 LDG.E.U8 R18, desc[UR4][R18.64] ;  /* 0x0000000412128981 */ /* 0x001ea2000c1e1100 */
[----:B------:R-:W-:Y:S01]  /*0170*/  BSSY.RECONVERGENT B0, `(.L_x_0) ;  /* 0x000002a000007945 */ /* 0x000fe20003800200 */
[C---:B--2---:R-:W-:Y:S02]  /*0180*/  @!P0 PRMT R16, R18.reuse, 0x7610, R16 ;  /* 0x0000761012108816 */ /* 0x044fe40000000010 */
[C---:B------:R-:W-:Y:S02]  /*0190*/  @!P0 PRMT R10, R18.reuse, 0x7610, R10 ;  /* 0x00007610120a8816 */ /* 0x040fe4000000000a */
[C---:B------:R-:W-:Y:S02]  /*01a0*/  @!P0 PRMT R14, R18.reuse, 0x7610, R14 ;  /* 0x00007610120e8816 */ /* 0x040fe4000000000e */
[C---:B------:R-:W-:Y:S02]  /*01b0*/  @!P0 PRMT R8, R18.reuse, 0x7610, R8 ;  /* 0x0000761012088816 */ /* 0x040fe40000000008 */
[----:B------:R-:W-:-:S02]  /*01c0*/  @!P0 PRMT R4, R18, 0x7610, R4 ;  /* 0x0000761012048816 */ /* 0x000fc40000000004 */
[C---:B------:R-:W-:Y:S02]  /*01d0*/  @!P0 PRMT R6, R18.reuse, 0x7610, R6 ;  /* 0x0000761012068816 */ /* 0x040fe40000000006 */
[C---:B------:R-:W-:Y:S02]  /*01e0*/  @!P0 PRMT R2, R18.reuse, 0x7610, R2 ;  /* 0x0000761012028816 */ /* 0x040fe40000000002 */
[----:B------:R-:W-:Y:S01]  /*01f0*/  @!P0 PRMT R0, R18, 0x7610, R0 ;  /* 0x0000761012008816 */ /* 0x000fe20000000000 */
[----:B------:R-:W-:Y:S06]  /*0200*/  @!P0 BRA `(.L_x_1) ;  /* 0x0000000000808947 */ /* 0x000fec0003800000 */
[----:B------:R-:W0:Y:S01]  /*0210*/  LDCU.64 UR6, c[0x0][0x380] ;  /* 0x00007000ff0677ac */ /* 0x000e220008000a00 */
[C---:B------:R-:W-:Y:S01]  /*0220*/  VIADD R0, R3.reuse, 0xffffffff ;  /* 0xffffffff03007836 */ /* 0x040fe20000000000 */
[----:B------:R-:W-:Y:S01]  /*0230*/  SHF.R.S32.HI R7, RZ, 0x1f, R12 ;  /* 0x0000001fff077819 */ /* 0x000fe2000001140c */
[----:B------:R-:W-:Y:S02]  /*0240*/  IMAD R5, R3, UR8, RZ ;  /* 0x0000000803057c24 */ /* 0x000fe4000f8e02ff */
[----:B------:R-:W-:-:S03]  /*0250*/  IMAD R25, R0, UR8, RZ ;  /* 0x0000000800197c24 */ /* 0x000fc6000f8e02ff */
[----:B------:R-:W-:Y:S01]  /*0260*/  SHF.R.S32.HI R2, RZ, 0x1f, R5 ;  /* 0x0000001fff027819 */ /* 0x000fe20000011405 */
[--C-:B------:R-:W-:Y:S01]  /*0270*/  IMAD.IADD R8, R12, 0x1, R25.reuse ;  /* 0x000000010c087824 */ /* 0x100fe200078e0219 */
[----:B------:R-:W-:Y:S02]  /*0280*/  SHF.R.S32.HI R0, RZ, 0x1f, R25 ;  /* 0x0000001fff007819 */ /* 0x000fe40000011419 */
[C-C-:B0-----:R-:W-:Y:S01]  /*0290*/  IADD3 R18, P2, P3, R5.reuse, UR6, R12.reuse ;  /* 0x0000000605127c10 */ /* 0x141fe2000fb5e00c */
[----:B------:R-:W-:Y:S01]  /*02a0*/  VIADD R5, R5, UR8 ;  /* 0x0000000805057c36 */ /* 0x000fe20008000000 */
[--C-:B------:R-:W-:Y:S02]  /*02b0*/  IADD3 R24, P0, P1, R25, UR6, R12.reuse ;  /* 0x0000000619187c10 */ /* 0x100fe4000f91e00c */
[----:B------:R-:W-:Y:S02]  /*02c0*/  IADD3 R20, P6, PT, R8, UR6, RZ ;  /* 0x0000000608147c10 */ /* 0x000fe4000ffde0ff */
[----:B------:R-:W-:Y:S01]  /*02d0*/  IADD3 R6, P4, P5, R5, UR6, R12 ;  /* 0x0000000605067c10 */ /* 0x000fe2000fd9e00c */
[----:B------:R-:W-:Y:S01]  /*02e0*/  USHF.R.S32.HI UR6, URZ, 0x1f, UR8 ;  /* 0x0000001fff067899 */ /* 0x000fe20008011408 */
[----:B------:R-:W-:-:S02]  /*02f0*/  IADD3.X R25, PT, PT, R0, UR7, R7, P0, P1 ;  /* 0x0000000700197c10 */ /* 0x000fc400087e2407 */
[----:B------:R-:W-:Y:S02]  /*0300*/  LEA.HI.X.SX32 R21, R8, UR7, 0x1, P6 ;  /* 0x0000000708157c11 */ /* 0x000fe4000b0f0eff */
[----:B------:R-:W-:Y:S01]  /*0310*/  IADD3 R26, P0, PT, R20, UR8, RZ ;  /* 0x00000008141a7c10 */ /* 0x000fe2000ff1e0ff */
[----:B------:R0:W5:Y:S01]  /*0320*/  LDG.E.U8 R0, desc[UR4][R24.64+-0x1] ;  /* 0xffffff0418007981 */ /* 0x000162000c1e1100 */
[----:B------:R-:W-:Y:S02]  /*0330*/  SHF.R.S32.HI R4, RZ, 0x1f, R5 ;  /* 0x0000001fff047819 */ /* 0x000fe40000011405 */
[----:B------:R-:W-:Y:S01]  /*0340*/  IADD3.X R27, PT, PT, R21, UR6, RZ, P0, !PT ;  /* 0x00000006151b7c10 */ /* 0x000fe200087fe4ff */
[----:B------:R0:W5:Y:S01]  /*0350*/  LDG.E.U8 R10, desc[UR4][R20.64+0x1] ;  /* 0x00000104140a7981 */ /* 0x000162000c1e1100 */
[----:B------:R-:W-:Y:S02]  /*0360*/  IADD3 R22, P0, PT, R26, UR8, RZ ;  /* 0x000000081a167c10 */ /* 0x000fe4000ff1e0ff */
[--C-:B------:R-:W-:Y:S01]  /*0370*/  IADD3.X R19, PT, PT, R2, UR7, R7.reuse, P2, P3 ;  /* 0x0000000702137c10 */ /* 0x100fe200097e6407 */
[----:B------:R0:W5:Y:S01]  /*0380*/  LDG.E.U8 R8, desc[UR4][R26.64] ;  /* 0x000000041a087981 */ /* 0x000162000c1e1100 */
[----:B------:R-:W-:-:S02]  /*0390*/  IADD3.X R7, PT, PT, R4, UR7, R7, P4, P5 ;  /* 0x0000000704077c10 */ /* 0x000fc4000a7ea407 */
[----:B------:R-:W-:Y:S01]  /*03a0*/  IADD3.X R23, PT, PT, R27, UR6, RZ, P0, !PT ;  /* 0x000000061b177c10 */ /* 0x000fe200087fe4ff */
[----:B------:R0:W5:Y:S04]  /*03b0*/  LDG.E.U8 R2, desc[UR4][R18.64+-0x1] ;  /* 0xffffff0412027981 */ /* 0x000168000c1e1100 */
[----:B------:R0:W5:Y:S04]  /*03c0*/  LDG.E.U8 R6, desc[UR4][R6.64+-0x1] ;  /* 0xffffff0406067981 */ /* 0x000168000c1e1100 */
[----:B------:R0:W5:Y:S04]  /*03d0*/  LDG.E.U8 R4, desc[UR4][R20.64] ;  /* 0x0000000414047981 */ /* 0x000168000c1e1100 */
[----:B------:R0:W5:Y:S04]  /*03e0*/  LDG.E.U8 R16, desc[UR4][R26.64+0x1] ;  /* 0x000001041a107981 */ /* 0x000168000c1e1100 */
[----:B------:R0:W5:Y:S04]  /*03f0*/  LDG.E.U8 R14, desc[UR4][R22.64] ;  /* 0x00000004160e7981 */ /* 0x000168000c1e1100 */
[----:B------:R0:W5:Y:S02]  /*0400*/  LDG.E.U8 R18, desc[UR4][R22.64+0x1] ;  /* 0x0000010416127981 */ /* 0x000164000c1e1100 */
.L_x_1:
[----:B------:R-:W-:Y:S05]  /*0410*/  BSYNC.RECONVERGENT B0 ;  /* 0x0000000000007941 */ /* 0x000fea0003800200 */
.L_x_0:
[CC--:B-----5:R-:W-:Y:S01]  /*0420*/  VIMNMX.U16x2 R5, PT, PT, R0.reuse, R2.reuse, PT ;  /* 0x0000000200057248 */ /* 0x0e0fe20003fe0200 */
[----:B------:R-:W1:Y:S01]  /*0430*/  LDCU.64 UR6, c[0x0][0x388] ;  /* 0x00007100ff0677ac */ /* 0x000e620008000a00 */
[----:B------:R-:W-:Y:S01]  /*0440*/  VIMNMX.U16x2 R0, PT, PT, R0, R2, !PT ;  /* 0x0000000200007248 */ /* 0x000fe20007fe0200 */
[----:B------:R-:W-:Y:S01]  /*0450*/  IMAD R3, R3, UR8, R12 ;  /* 0x0000000803037c24 */ /* 0x000fe2000f8e020c */
[CC--:B0-----:R-:W-:Y:S02]  /*0460*/  VIMNMX.U16x2 R7, PT, PT, R5.reuse, R6.reuse, PT ;  /* 0x0000000605077248 */ /* 0x0c1fe40003fe0200 */
[----:B------:R-:W-:Y:S02]  /*0470*/  VIMNMX.U16x2 R5, PT, PT, R5, R6, !PT ;  /* 0x0000000605057248 */ /* 0x000fe40007fe0200 */
[CC--:B------:R-:W-:Y:S02]  /*0480*/  VIMNMX.U16x2 R2, PT, PT, R7.reuse, R4.reuse, PT ;  /* 0x0000000407027248 */ /* 0x0c0fe40003fe0200 */
[----:B------:R-:W-:-:S02]  /*0490*/  VIMNMX.U16x2 R4, PT, PT, R7, R4, !PT ;  /* 0x0000000407047248 */ /* 0x000fc40007fe0200 */
[-C--:B------:R-:W-:Y:S02]  /*04a0*/  VIMNMX.U16x2 R9, PT, PT, R0, R5.reuse, PT ;  /* 0x0000000500097248 */ /* 0x080fe40003fe0200 */
[CC--:B------:R-:W-:Y:S02]  /*04b0*/  VIMNMX.U16x2 R7, PT, PT, R2.reuse, R8.reuse, PT ;  /* 0x0000000802077248 */ /* 0x0c0fe40003fe0200 */
[----:B------:R-:W-:Y:S02]  /*04c0*/  VIMNMX.U16x2 R2, PT, PT, R2, R8, !PT ;  /* 0x0000000802027248 */ /* 0x000fe40007fe0200 */
[CC--:B------:R-:W-:Y:S02]  /*04d0*/  VIMNMX.U16x2 R8, PT, PT, R9.reuse, R4.reuse, PT ;  /* 0x0000000409087248 */ /* 0x0c0fe40003fe0200 */
[----:B------:R-:W-:Y:S02]  /*04e0*/  VIMNMX.U16x2 R6, PT, PT, R0, R5, !PT ;  /* 0x0000000500067248 */ /* 0x000fe40007fe0200 */
[----:B------:R-:W-:-:S02]  /*04f0*/  VIMNMX.U16x2 R4, PT, PT, R9, R4, !PT ;  /* 0x0000000409047248 */ /* 0x000fc40007fe0200 */
[CC--:B------:R-:W-:Y:S02]  /*0500*/  VIMNMX.U16x2 R5, PT, PT, R7.reuse, R14.reuse, PT ;  /* 0x0000000e07057248 */ /* 0x0c0fe40003fe0200 */
[----:B------:R-:W-:Y:S02]  /*0510*/  VIMNMX.U16x2 R0, PT, PT, R7, R14, !PT ;  /* 0x0000000e07007248 */ /* 0x000fe40007fe0200 */
[----:B------:R-:W-:Y:S02]  /*0520*/  VIMNMX.U16x2 R9, PT, PT, R8, R2, PT ;  /* 0x0000000208097248 */ /* 0x000fe40003fe0200 */
[----:B------:R-:W-:Y:S02]  /*0530*/  VIMNMX.U16x2 R11, PT, PT, R6, R4, !PT ;  /* 0x00000004060b7248 */ /* 0x000fe40007fe0200 */
[----:B------:R-:W-:Y:S02]  /*0540*/  VIMNMX.U16x2 R7, PT, PT, R8, R2, !PT ;  /* 0x0000000208077248 */ /* 0x000fe40007fe0200 */
[----:B------:R-:W-:-:S02]  /*0550*/  VIMNMX.U16x2 R6, PT, PT, R6, R4, PT ;  /* 0x0000000406067248 */ /* 0x000fc40003fe0200 */
[CC--:B------:R-:W-:Y:S02]  /*0560*/  VIMNMX.U16x2 R2, PT, PT, R5.reuse, R10.reuse, !PT ;  /* 0x0000000a05027248 */ /* 0x0c0fe40007fe0200 */
[----:B------:R-:W-:Y:S02]  /*0570*/  VIMNMX.U16x2 R8, PT, PT, R5, R10, PT ;  /* 0x0000000a05087248 */ /* 0x000fe40003fe0200 */
[CC--:B------:R-:W-:Y:S02]  /*0580*/  VIMNMX.U16x2 R5, PT, PT, R9.reuse, R0.reuse, PT ;  /* 0x0000000009057248 */ /* 0x0c0fe40003fe0200 */
[CC--:B------:R-:W-:Y:S02]  /*0590*/  VIMNMX.U16x2 R10, PT, PT, R6.reuse, R7.reuse, !PT ;  /* 0x00000007060a7248 */ /* 0x0c0fe40007fe0200 */
[----:B------:R-:W-:Y:S02]  /*05a0*/  VIMNMX.U16x2 R4, PT, PT, R9, R0, !PT ;  /* 0x0000000009047248 */ /* 0x000fe40007fe0200 */
[----:B------:R-:W-:-:S02]  /*05b0*/  VIMNMX.U16x2 R7, PT, PT, R6, R7, PT ;  /* 0x0000000706077248 */ /* 0x000fc40003fe0200 */
[CC--:B------:R-:W-:Y:S02]  /*05c0*/  VIMNMX.U16x2 R6, PT, PT, R5.reuse, R2.reuse, !PT ;  /* 0x0000000205067248 */ /* 0x0c0fe40007fe0200 */
[----:B------:R-:W-:Y:S02]  /*05d0*/  VIMNMX.U16x2 R2, PT, PT, R5, R2, PT ;  /* 0x0000000205027248 */ /* 0x000fe40003fe0200 */
[CC--:B------:R-:W-:Y:S02]  /*05e0*/  VIMNMX.U16x2 R5, PT, PT, R7.reuse, R4.reuse, !PT ;  /* 0x0000000407057248 */ /* 0x0c0fe40007fe0200 */
[----:B------:R-:W-:Y:S02]  /*05f0*/  VIMNMX.U16x2 R7, PT, PT, R7, R4, PT ;  /* 0x0000000407077248 */ /* 0x000fe40003fe0200 */
[----:B------:R-:W-:Y:S02]  /*0600*/  VIMNMX.U16x2 R13, PT, PT, R11, R10, !PT ;  /* 0x0000000a0b0d7248 */ /* 0x000fe40007fe0200 */
[----:B------:R-:W-:-:S02]  /*0610*/  VIMNMX.U16x2 R0, PT, PT, R8, R16, !PT ;  /* 0x0000001008007248 */ /* 0x000fc40007fe0200 */
[----:B------:R-:W-:Y:S02]  /*0620*/  VIMNMX.U16x2 R10, PT, PT, R11, R10, PT ;  /* 0x0000000a0b0a7248 */ /* 0x000fe40003fe0200 */
[----:B------:R-:W-:Y:S02]  /*0630*/  VIMNMX.U16x2 R9, PT, PT, R8, R16, PT ;  /* 0x0000001008097248 */ /* 0x000fe40003fe0200 */
[CC--:B------:R-:W-:Y:S02]  /*0640*/  VIMNMX.U16x2 R8, PT, PT, R7.reuse, R6.reuse, !PT ;  /* 0x0000000607087248 */ /* 0x0c0fe40007fe0200 */
[----:B------:R-:W-:Y:S02]  /*0650*/  VIMNMX.U16x2 R6, PT, PT, R7, R6, PT ;  /* 0x0000000607067248 */ /* 0x000fe40003fe0200 */
[----:B------:R-:W-:Y:S02]  /*0660*/  VIMNMX.U16x2 R4, PT, PT, R2, R0, !PT ;  /* 0x0000000002047248 */ /* 0x000fe40007fe0200 */
[----:B------:R-:W-:-:S02]  /*0670*/  VIMNMX.U16x2 R7, PT, PT, R10, R5, PT ;  /* 0x000000050a077248 */ /* 0x000fc40003fe0200 */
[----:B------:R-:W-:Y:S02]  /*0680*/  VIMNMX.U16x2 R0, PT, PT, R2, R0, PT ;  /* 0x0000000002007248 */ /* 0x000fe40003fe0200 */
[----:B------:R-:W-:Y:S02]  /*0690*/  VIMNMX.U16x2 R5, PT, PT, R10, R5, !PT ;  /* 0x000000050a057248 */ /* 0x000fe40007fe0200 */
[C---:B------:R-:W-:Y:S02]  /*06a0*/  VIMNMX.U16x2 R2, PT, PT, R6.reuse, R4, !PT ;  /* 0x0000000406027248 */ /* 0x040fe40007fe0200 */
[CC--:B------:R-:W-:Y:S02]  /*06b0*/  VIMNMX.U16x2 R10, PT, PT, R7.reuse, R8.reuse, PT ;  /* 0x00000008070a7248 */ /* 0x0c0fe40003fe0200 */
[----:B------:R-:W-:Y:S02]  /*06c0*/  VIMNMX.U16x2 R7, PT, PT, R7, R8, !PT ;  /* 0x0000000807077248 */ /* 0x000fe40007fe0200 */
[----:B------:R-:W-:-:S02]  /*06d0*/  VIMNMX.U16x2 R4, PT, PT, R6, R4, PT ;  /* 0x0000000406047248 */ /* 0x000fc40003fe0200 */
[----:B------:R-:W-:Y:S02]  /*06e0*/  VIMNMX3.U16x2 R0, R9, R18, R0, !PT ;  /* 0x000000120900720f */ /* 0x000fe40007800200 */
[CC--:B------:R-:W-:Y:S02]  /*06f0*/  VIMNMX.U16x2 R6, PT, PT, R10.reuse, R2.reuse, PT ;  /* 0x000000020a067248 */ /* 0x0c0fe40003fe0200 */
[----:B------:R-:W-:Y:S02]  /*0700*/  VIMNMX3.U16x2 R7, R13, R5, R7, PT ;  /* 0x000000050d07720f */ /* 0x000fe40003800207 */
[----:B------:R-:W-:Y:S02]  /*0710*/  VIMNMX.U16x2 R10, PT, PT, R10, R2, !PT ;  /* 0x000000020a0a7248 */ /* 0x000fe40007fe0200 */
[----:B------:R-:W-:Y:S02]  /*0720*/  VIMNMX3.U16x2 R5, R4, R0, R6, !PT ;  /* 0x000000000405720f */ /* 0x000fe40007800206 */
[----:B-1----:R-:W-:-:S02]  /*0730*/  IADD3 R2, P0, PT, R3, UR6, RZ ;  /* 0x0000000603027c10 */ /* 0x002fc4000ff1e0ff */
[----:B------:R-:W-:Y:S02]  /*0740*/  VIMNMX3.U16x2 R5, R7, R10, R5, PT ;  /* 0x0000000a0705720f */ /* 0x000fe40003800205 */
[----:B------:R-:W-:-:S05]  /*0750*/  LEA.HI.X.SX32 R3, R3, UR7, 0x1, P0 ;  /* 0x0000000703037c11 */ /* 0x000fca00080f0eff */
[----:B------:R-:W-:Y:S01]  /*0760*/  STG.E.U8 desc[UR4][R2.64], R5 ;  /* 0x0000000502007986 */ /* 0x000fe2000c101104 */
[----:B------:R-:W-:Y:S05]  /*0770*/  EXIT ;  /* 0x000000000000794d */ /* 0x000fea0003800000 */
.L_x_2:
[----:B------:R-:W-:-:S00]  /*0780*/  BRA `(.L_x_2) ;  /* 0xfffffffc00fc7947 */ /* 0x000fc0000383ffff */
[----:B------:R-:W-:-:S00]  /*0790*/  NOP ;  /* 0x0000000000007918 */ /* 0x000fc00000000000 */
        /* <DEDUP_REMOVED lines=14> */
.L_x_24:


//--------------------- .text.median_filter_shared --------------------------
	.section	.text.median_filter_shared,"ax",@progbits
	.align	128
        .global         median_filter_shared
        .type           median_filter_shared,@function
        .size           median_filter_shared,(.L_x_25 - median_filter_shared)
        .other          median_filter_shared,@"STO_CUDA_ENTRY STV_DEFAULT"
median_filter_shared:
.text.median_filter_shared:
[----:B------:R-:W-:Y:S01]  /*0000*/  LDC R1, c[0x0][0x37c] ;  /* 0x0000df00ff017b82 */ /* 0x000fe20000000800 */
[----:B------:R-:W0:Y:S07]  /*0010*/  S2R R15, SR_CTAID.Y ;  /* 0x00000000000f7919 */ /* 0x000e2e0000002600 */
[----:B------:R-:W1:Y:S01]  /*0020*/  LDC.64 R4, c[0x0][0x390] ;  /* 0x0000e400ff047b82 */ /* 0x000e620000000a00 */
[----:B------:R-:W0:Y:S01]  /*0030*/  S2R R14, SR_TID.Y ;  /* 0x00000000000e7919 */ /* 0x000e220000002200 */
[----:B------:R-:W2:Y:S01]  /*0040*/  S2R R0, SR_CTAID.X ;  /* 0x0000000000007919 */ /* 0x000ea20000002500 */
[----:B------:R-:W2:Y:S01]  /*0050*/  S2R R11, SR_TID.X ;  /* 0x00000000000b7919 */ /* 0x000ea20000002100 */
[----:B0-----:R-:W-:-:S05]  /*0060*/  IMAD R15, R15, 0x10, R14 ;  /* 0x000000100f0f7824 */ /* 0x001fca00078e020e */
[----:B-1----:R-:W-:Y:S01]  /*0070*/  ISETP.GE.AND P0, PT, R15, R5, PT ;  /* 0x000000050f00720c */ /* 0x002fe20003f06270 */
[----:B--2---:R-:W-:-:S05]  /*0080*/  IMAD R13, R0, 0x10, R11 ;  /* 0x00000010000d7824 */ /* 0x004fca00078e020b */
[----:B------:R-:W-:-:S13]  /*0090*/  ISETP.GE.OR P0, PT, R13, R4, P0 ;  /* 0x000000040d00720c */ /* 0x000fda0000706670 */
[----:B------:R-:W-:Y:S05]  /*00a0*/  @P0 EXIT ;  /* 0x000000000000094d */ /* 0x000fea0003800000 */
[----:B------:R-:W0:Y:S01]  /*00b0*/  S2UR UR5, SR_CgaCtaId ;  /* 0x00000000000579c3 */ /* 0x000e220000008800 */
[C---:B------:R-:W-:Y:S01]  /*00c0*/  ISETP.NE.AND P0, PT, R11.reuse, 0xf, PT ;  /* 0x0000000f0b00780c */ /* 0x040fe20003f05270 */
[----:B------:R-:W-:Y:S01]  /*00d0*/  UMOV UR4, 0x400 ;  /* 0x0000040000047882 */ /* 0x000fe20000000000 */
[----:B------:R-:W-:Y:S01]  /*00e0*/  BSSY.RECONVERGENT B1, `(.L_x_3) ;  /* 0x000002a000017945 */ /* 0x000fe20003800200 */
[----:B------:R-:W1:Y:S03]  /*00f0*/  LDCU.64 UR6, c[0x0][0x358] ;  /* 0x00006b00ff0677ac */ /* 0x000e660008000a00 */
[----:B------:R-:W-:Y:S01]  /*0100*/  BSSY.RELIABLE B0, `(.L_x_4) ;  /* 0x0000022000007945 */ /* 0x000fe20003800100 */
[----:B------:R-:W-:Y:S01]  /*0110*/  IMAD.IADD R10, R11, 0x1, R10 ;  /* 0x000000010b0a7824 */ /* 0x000fe200078e020a */
[----:B0-----:R-:W-:-:S06]  /*0120*/  ULEA UR4, UR5, UR4, 0x18 ;  /* 0x0000000405047291 */ /* 0x001fcc000f8ec0ff */
[----:B------:R-:W-:-:S04]  /*0130*/  IMAD.U32 R3, RZ, RZ, UR4 ;  /* 0x00000004ff037e24 */ /* 0x000fc8000f8e00ff */
[----:B------:R-:W-:Y:S01]  /*0140*/  IMAD R12, R14, 0x12, R3 ;  /* 0x000000120e0c7824 */ /* 0x000fe200078e0203 */
[----:B-1----:R-:W-:Y:S06]  /*0150*/  @!P0 BRA `(.L_x_5) ;  /* 0x0000000000508947 */ /* 0x002fec0003800000 */
[----:B------:R-:W-:-:S13]  /*0160*/  ISETP.NE.AND P0, PT, R11, RZ, PT ;  /* 0x000000ff0b00720c */ /* 0x000fda0003f05270 */
[----:B------:R-:W-:Y:S05]  /*0170*/  @P0 BRA `(.L_x_6) ;  /* 0x00000000002c0947 */ /* 0x000fea0003800000 */
[----:B------:R0:W-:Y:S01]  /*0180*/  STS.U8 [R12+0x12], RZ ;  /* 0x000012ff0c007388 */ /* 0x0001e20000000000 */
[----:B------:R-:W-:-:S13]  /*0190*/  ISETP.NE.AND P1, PT, R14, 0xf, PT ;  /* 0x0000000f0e00780c */ /* 0x000fda0003f25270 */
[----:B------:R-:W-:Y:S05]  /*01a0*/  @!P1 BREAK.RELIABLE B0 ;  /* 0x0000000000009942 */ /* 0x000fea0003800100 */
[----:B0-----:R-:W-:Y:S05]  /*01b0*/  @!P1 BRA `(.L_x_7) ;  /* 0x0000000000149947 */ /* 0x001fea0003800000 */
[----:B------:R-:W-:-:S13]  /*01c0*/  ISETP.NE.AND P0, PT, R14, RZ, PT ;  /* 0x000000ff0e00720c */ /* 0x000fda0003f05270 */
[----:B------:R-:W-:Y:S05]  /*01d0*/  @P0 BREAK.RELIABLE B0 ;  /* 0x0000000000000942 */ /* 0x000fea0003800100 */
[----:B------:R-:W-:Y:S05]  /*01e0*/  @P0 BRA `(.L_x_8) ;  /* 0x0000000000640947 */ /* 0x000fea0003800000 */
[----:B------:R-:W-:Y:S01]  /*01f0*/  STS.U8 [UR4], RZ ;  /* 0x000000ffff007988 */ /* 0x000fe20008000004 */
[----:B------:R-:W-:Y:S05]  /*0200*/  BRA `(.L_x_9) ;  /* 0x0000000000447947 */ /* 0x000fea0003800000 */
.L_x_7:
[----:B------:R-:W-:Y:S01]  /*0210*/  STS.U8 [UR4+0x132], RZ ;  /* 0x000132ffff007988 */ /* 0x000fe20008000004 */
[----:B------:R-:W-:Y:S05]  /*0220*/  BRA `(.L_x_10) ;  /* 0x0000000000507947 */ /* 0x000fea0003800000 */
.L_x_6:
[----:B------:R-:W-:-:S13]  /*0230*/  ISETP.NE.AND P1, PT, R14, 0xf, PT ;  /* 0x0000000f0e00780c */ /* 0x000fda0003f25270 */
[----:B------:R-:W-:Y:S05]  /*0240*/  @!P1 BREAK.RELIABLE B0 ;  /* 0x0000000000009942 */ /* 0x000fea0003800100 */
[----:B------:R-:W-:Y:S05]  /*0250*/  @!P1 BRA `(.L_x_10) ;  /* 0x0000000000449947 */ /* 0x000fea0003800000 */
[----:B------:R-:W-:-:S13]  /*0260*/  ISETP.NE.AND P0, PT, R14, RZ, PT ;  /* 0x000000ff0e00720c */ /* 0x000fda0003f05270 */
[----:B------:R-:W-:Y:S05]  /*0270*/  @P0 BREAK.RELIABLE B0 ;  /* 0x0000000000000942 */ /* 0x000fea0003800100 */
[----:B------:R-:W-:Y:S05]  /*0280*/  @P0 BRA `(.L_x_8) ;  /* 0x00000000003c0947 */ /* 0x000fea0003800000 */
[----:B------:R-:W-:Y:S05]  /*0290*/  BRA `(.L_x_9) ;  /* 0x0000000000207947 */ /* 0x000fea0003800000 */
.L_x_5:
[----:B------:R0:W-:Y:S01]  /*02a0*/  STS.U8 [R14+UR4+0x133], RZ ;  /* 0x000133ff0e007988 */ /* 0x0001e20008000004 */
[----:B------:R-:W-:-:S13]  /*02b0*/  ISETP.NE.AND P1, PT, R14, 0xf, PT ;  /* 0x0000000f0e00780c */ /* 0x000fda0003f25270 */
[----:B------:R-:W-:Y:S05]  /*02c0*/  @!P1 BREAK.RELIABLE B0 ;  /* 0x0000000000009942 */ /* 0x000fea0003800100 */
[----:B0-----:R-:W-:Y:S05]  /*02d0*/  @!P1 BRA `(.L_x_11) ;  /* 0x0000000000209947 */ /* 0x001fea0003800000 */
[----:B------:R-:W-:-:S13]  /*02e0*/  ISETP.NE.AND P0, PT, R14, RZ, PT ;  /* 0x000000ff0e00720c */ /* 0x000fda0003f05270 */
[----:B------:R-:W-:Y:S05]  /*02f0*/  @P0 BREAK.RELIABLE B0 ;  /* 0x0000000000000942 */ /* 0x000fea0003800100 */
[----:B------:R-:W-:Y:S05]  /*0300*/  @P0 BRA `(.L_x_8) ;  /* 0x00000000001c0947 */ /* 0x000fea0003800000 */
[----:B------:R-:W-:Y:S01]  /*0310*/  STS.U8 [UR4+0x11], RZ ;  /* 0x000011ffff007988 */ /* 0x000fe20008000004 */
.L_x_9:
[----:B------:R-:W-:Y:S05]  /*0320*/  BSYNC.RELIABLE B0 ;  /* 0x0000000000007941 */ /* 0x000fea0003800100 */
.L_x_4:
[----:B------:R-:W-:-:S05]  /*0330*/  IMAD.IADD R0, R12, 0x1, R11 ;  /* 0x000000010c007824 */ /* 0x000fca00078e020b */
[----:B------:R1:W-:Y:S01]  /*0340*/  STS.U8 [R0+0x1], RZ ;  /* 0x000001ff00007388 */ /* 0x0003e20000000000 */
[----:B------:R-:W-:Y:S05]  /*0350*/  BRA `(.L_x_8) ;  /* 0x0000000000087947 */ /* 0x000fea0003800000 */
.L_x_11:
[----:B------:R-:W-:Y:S01]  /*0360*/  STS.U8 [UR4+0x143], RZ ;  /* 0x000143ffff007988 */ /* 0x000fe20008000004 */
.L_x_10:
[----:B------:R0:W-:Y:S02]  /*0370*/  STS.U8 [R10+0x25], RZ ;  /* 0x000025ff0a007388 */ /* 0x0001e40000000000 */
.L_x_8:
[----:B------:R-:W-:Y:S05]  /*0380*/  BSYNC.RECONVERGENT B1 ;  /* 0x0000000000017941 */ /* 0x000fea0003800200 */
.L_x_3:
[----:B------:R-:W-:Y:S05]  /*0390*/  WARPSYNC.ALL ;  /* 0x0000000000007948 */ /* 0x000fea0003800000 */
[----:B------:R-:W2:Y:S01]  /*03a0*/  LDCU.64 UR8, c[0x0][0x380] ;  /* 0x00007000ff0877ac */ /* 0x000ea20008000a00 */
[----:B-1----:R-:W-:-:S05]  /*03b0*/  IMAD R0, R15, R4, R13 ;  /* 0x000000040f007224 */ /* 0x002fca00078e020d */
[----:B------:R-:W-:Y:S01]  /*03c0*/  SHF.R.S32.HI R18, RZ, 0x1f, R0 ;  /* 0x0000001fff127819 */ /* 0x000fe20000011400 */
[----:B------:R-:W-:Y:S01]  /*03d0*/  BAR.SYNC.DEFER_BLOCKING 0x0 ;  /* 0x0000000000007b1d */ /* 0x000fe20000010000 */
[----:B--2---:R-:W-:-:S04]  /*03e0*/  IADD3 R2, P0, PT, R0, UR8, RZ ;  /* 0x0000000800027c10 */ /* 0x004fc8000ff1e0ff */
[----:B------:R-:W-:-:S05]  /*03f0*/  IADD3.X R3, PT, PT, R18, UR9, RZ, P0, !PT ;  /* 0x0000000912037c10 */ /* 0x000fca00087fe4ff */
[----:B------:R-:W2:Y:S01]  /*0400*/  LDG.E.U8 R17, desc[UR6][R2.64] ;  /* 0x0000000602117981 */ /* 0x000ea2000c1e1100 */
[----:B------:R-:W-:Y:S01]  /*0410*/  ISETP.GE.AND P0, PT, R13, 0x1, PT ;  /* 0x000000010d00780c */ /* 0x000fe20003f06270 */
[CCC-:B------:R-:W-:Y:S01]  /*0420*/  IMAD R16, R15.reuse, R4.reuse, -R4.reuse ;  /* 0x000000040f107224 */ /* 0x1c0fe200078e0a04 */
[--C-:B------:R-:W-:Y:S01]  /*0430*/  SHF.R.S32.HI R9, RZ, 0x1f, R13.reuse ;  /* 0x0000001fff097819 */ /* 0x100fe2000001140d */
[----:B------:R-:W-:Y:S01]  /*0440*/  IMAD R8, R15, R4, R4 ;  /* 0x000000040f087224 */ /* 0x000fe200078e0204 */
[----:B------:R-:W-:Y:S01]  /*0450*/  ISETP.NE.OR P2, PT, R11, RZ, !P0 ;  /* 0x000000ff0b00720c */ /* 0x000fe20004745670 */
[----:B------:R-:W-:Y:S01]  /*0460*/  BSSY.RECONVERGENT B1, `(.L_x_12) ;  /* 0x0000014000017945 */ /* 0x000fe20003800200 */
[----:B------:R-:W-:Y:S02]  /*0470*/  SHF.R.S32.HI R20, RZ, 0x1f, R16 ;  /* 0x0000001fff147819 */ /* 0x000fe40000011410 */
[----:B------:R-:W-:Y:S02]  /*0480*/  IADD3 R6, P3, P4, R16, UR8, R13 ;  /* 0x0000000810067c10 */ /* 0x000fe4000fc7e00d */
[----:B------:R-:W-:-:S02]  /*0490*/  SHF.R.S32.HI R22, RZ, 0x1f, R8 ;  /* 0x0000001fff167819 */ /* 0x000fc40000011408 */
[----:B------:R-:W-:Y:S02]  /*04a0*/  IADD3 R8, P5, P6, R8, UR8, R13 ;  /* 0x0000000808087c10 */ /* 0x000fe4000febe00d */
[--C-:B------:R-:W-:Y:S02]  /*04b0*/  IADD3.X R7, PT, PT, R20, UR9, R9.reuse, P3, P4 ;  /* 0x0000000914077c10 */ /* 0x100fe40009fe8409 */
[----:B------:R-:W-:Y:S01]  /*04c0*/  IADD3.X R9, PT, PT, R22, UR9, R9, P5, P6 ;  /* 0x0000000916097c10 */ /* 0x000fe2000afec409 */
[----:B--2---:R1:W-:Y:S01]  /*04d0*/  STS.U8 [R10+0x13], R17 ;  /* 0x000013110a007388 */ /* 0x0043e20000000000 */
[----:B------:R-:W-:Y:S06]  /*04e0*/  BAR.SYNC.DEFER_BLOCKING 0x0 ;  /* 0x0000000000007b1d */ /* 0x000fec0000010000 */
[----:B------:R-:W-:Y:S05]  /*04f0*/  @P2 BRA `(.L_x_13) ;  /* 0x0000000000282947 */ /* 0x000fea0003800000 */
[----:B-1----:R-:W2:Y:S04]  /*0500*/  LDG.E.U8 R17, desc[UR6][R2.64+-0x1] ;  /* 0xffffff0602117981 */ /* 0x002ea8000c1e1100 */
[----:B--2---:R1:W-:Y:S01]  /*0510*/  STS.U8 [R12+0x12], R17 ;  /* 0x000012110c007388 */ /* 0x0043e20000000000 */
[----:B------:R-:W-:Y:S05]  /*0520*/  @!P1 BRA `(.L_x_14) ;  /* 0x0000000000149947 */ /* 0x000fea0003800000 */
[----:B------:R-:W-:-:S13]  /*0530*/  ISETP.NE.AND P2, PT, R14, RZ, PT ;  /* 0x000000ff0e00720c */ /* 0x000fda0003f45270 */
[----:B------:R-:W-:Y:S05]  /*0540*/  @P2 BRA `(.L_x_13) ;  /* 0x0000000000142947 */ /* 0x000fea0003800000 */
[----:B-1----:R-:W2:Y:S04]  /*0550*/  LDG.E.U8 R17, desc[UR6][R6.64+-0x1] ;  /* 0xffffff0606117981 */ /* 0x002ea8000c1e1100 */
[----:B--2---:R3:W-:Y:S01]  /*0560*/  STS.U8 [UR4], R17 ;  /* 0x00000011ff007988 */ /* 0x0047e20008000004 */
[----:B------:R-:W-:Y:S05]  /*0570*/  BRA `(.L_x_13) ;  /* 0x0000000000087947 */ /* 0x000fea0003800000 */
.L_x_14:
[----:B-1----:R-:W2:Y:S04]  /*0580*/  LDG.E.U8 R17, desc[UR6][R8.64+-0x1] ;  /* 0xffffff0608117981 */ /* 0x002ea8000c1e1100 */
[----:B--2---:R2:W-:Y:S02]  /*0590*/  STS.U8 [UR4+0x132], R17 ;  /* 0x00013211ff007988 */ /* 0x0045e40008000004 */
.L_x_13:
[----:B------:R-:W-:Y:S05]  /*05a0*/  BSYNC.RECONVERGENT B1 ;  /* 0x0000000000017941 */ /* 0x000fea0003800200 */
.L_x_12:
[----:B------:R-:W-:Y:S01]  /*05b0*/  ISETP.NE.OR P0, PT, R11, 0xf, !P0 ;  /* 0x0000000f0b00780c */ /* 0x000fe20004705670 */
[----:B------:R-:W-:Y:S04]  /*05c0*/  BSSY.RECONVERGENT B2, `(.L_x_15) ;  /* 0x000001e000027945 */ /* 0x000fe80003800200 */
[----:B------:R-:W-:Y:S08]  /*05d0*/  BSSY.RELIABLE B1, `(.L_x_16) ;  /* 0x0000016000017945 */ /* 0x000ff00003800100 */
[----:B------:R-:W-:Y:S05]  /*05e0*/  @P0 BRA `(.L_x_17) ;  /* 0x0000000000400947 */ /* 0x000fea0003800000 */
[----:B-123--:R-:W2:Y:S01]  /*05f0*/  LDG.E.U8 R17, desc[UR6][R2.64+0x1] ;  /* 0x0000010602117981 */ /* 0x00eea2000c1e1100 */
[----:B------:R-:W-:Y:S05]  /*0600*/  @!P1 BREAK.RELIABLE B1 ;  /* 0x0000000000019942 */ /* 0x000fea0003800100 */
[----:B--2---:R1:W-:Y:S01]  /*0610*/  STS.U8 [R12+0x23], R17 ;  /* 0x000023110c007388 */ /* 0x0043e20000000000 */
[----:B------:R-:W-:Y:S05]  /*0620*/  @!P1 BRA `(.L_x_18) ;  /* 0x0000000000249947 */ /* 0x000fea0003800000 */
[----:B------:R-:W-:-:S13]  /*0630*/  ISETP.NE.AND P0, PT, R14, RZ, PT ;  /* 0x000000ff0e00720c */ /* 0x000fda0003f05270 */
[----:B------:R-:W-:Y:S05]  /*0640*/  @P0 BREAK.RELIABLE B1 ;  /* 0x0000000000010942 */ /* 0x000fea0003800100 */
[----:B------:R-:W-:Y:S05]  /*0650*/  @P0 BRA `(.L_x_19) ;  /* 0x0000000000500947 */ /* 0x000fea0003800000 */
[----:B------:R-:W2:Y:S01]  /*0660*/  LDG.E.U8 R6, desc[UR6][R6.64+0x1] ;  /* 0x0000010606067981 */ /* 0x000ea2000c1e1100 */
[----:B------:R-:W-:-:S13]  /*0670*/  ISETP.NE.AND P0, PT, R15, RZ, PT ;  /* 0x000000ff0f00720c */ /* 0x000fda0003f05270 */
[----:B------:R-:W-:Y:S05]  /*0680*/  @!P0 BREAK.RELIABLE B1 ;  /* 0x0000000000018942 */ /* 0x000fea0003800100 */
[----:B--2---:R2:W-:Y:S01]  /*0690*/  STS.U8 [UR4+0x11], R6 ;  /* 0x00001106ff007988 */ /* 0x0045e20008000004 */
[----:B------:R-:W-:Y:S05]  /*06a0*/  @!P0 BRA `(.L_x_19) ;  /* 0x00000000003c8947 */ /* 0x000fea0003800000 */
[----:B------:R-:W-:Y:S05]  /*06b0*/  BRA `(.L_x_20) ;  /* 0x00000000001c7947 */ /* 0x000fea0003800000 */
.L_x_18:
[----:B------:R-:W2:Y:S04]  /*06c0*/  LDG.E.U8 R8, desc[UR6][R8.64+0x1] ;  /* 0x0000010608087981 */ /* 0x000ea8000c1e1100 */
[----:B--2---:R3:W-:Y:S01]  /*06d0*/  STS.U8 [UR4+0x143], R8 ;  /* 0x00014308ff007988 */ /* 0x0047e20008000004 */
[----:B------:R-:W-:Y:S05]  /*06e0*/  BRA `(.L_x_19) ;  /* 0x00000000002c7947 */ /* 0x000fea0003800000 */
.L_x_17:
[----:B------:R-:W-:-:S04]  /*06f0*/  ISETP.NE.AND P0, PT, R15, RZ, PT ;  /* 0x000000ff0f00720c */ /* 0x000fc80003f05270 */
[----:B------:R-:W-:-:S13]  /*0700*/  ISETP.NE.OR P0, PT, R14, RZ, !P0 ;  /* 0x000000ff0e00720c */ /* 0x000fda0004705670 */
[----:B------:R-:W-:Y:S05]  /*0710*/  @P0 BREAK.RELIABLE B1 ;  /* 0x0000000000010942 */ /* 0x000fea0003800100 */
[----:B------:R-:W-:Y:S05]  /*0720*/  @P0 BRA `(.L_x_19) ;  /* 0x00000000001c0947 */ /* 0x000fea0003800000 */
.L_x_20:
[----:B------:R-:W-:Y:S05]  /*0730*/  BSYNC.RELIABLE B1 ;  /* 0x0000000000017941 */ /* 0x000fea0003800100 */
.L_x_16:
[----:B------:R-:W-:-:S05]  /*0740*/  IMAD.IADD R16, R13, 0x1, R16 ;  /* 0x000000010d107824 */ /* 0x000fca00078e0210 */
[----:B--2---:R-:W-:-:S04]  /*0750*/  IADD3 R6, P0, PT, R16, UR8, RZ ;  /* 0x0000000810067c10 */ /* 0x004fc8000ff1e0ff */
[----:B------:R-:W-:-:S05]  /*0760*/  LEA.HI.X.SX32 R7, R16, UR9, 0x1, P0 ;  /* 0x0000000910077c11 */ /* 0x000fca00080f0eff */
[----:B------:R-:W2:Y:S01]  /*0770*/  LDG.E.U8 R6, desc[UR6][R6.64] ;  /* 0x0000000606067981 */ /* 0x000ea2000c1e1100 */
[----:B------:R-:W-:-:S05]  /*0780*/  IMAD.IADD R9, R12, 0x1, R11 ;  /* 0x000000010c097824 */ /* 0x000fca00078e020b */
[----:B--2---:R4:W-:Y:S02]  /*0790*/  STS.U8 [R9+0x1], R6 ;  /* 0x0000010609007388 */ /* 0x0049e40000000000 */
.L_x_19:
[----:B------:R-:W-:Y:S05]  /*07a0*/  BSYNC.RECONVERGENT B2 ;  /* 0x0000000000027941 */ /* 0x000fea0003800200 */
.L_x_15:
[----:B------:R-:W-:Y:S05]  /*07b0*/  WARPSYNC.ALL ;  /* 0x0000000000007948 */ /* 0x000fea0003800000 */
[----:B------:R-:W-:-:S04]  /*07c0*/  ISETP.NE.AND P0, PT, R15, RZ, PT ;  /* 0x000000ff0f00720c */ /* 0x000fc80003f05270 */
[----:B------:R-:W-:-:S13]  /*07d0*/  ISETP.NE.OR P0, PT, R14, 0xf, !P0 ;  /* 0x0000000f0e00780c */ /* 0x000fda0004705670 */
[----:B--2-4-:R-:W-:-:S04]  /*07e0*/  @!P0 IADD3 R6, P1, PT, R2, R4, RZ ;  /* 0x0000000402068210 */ /* 0x014fc80007f3e0ff */
[----:B------:R-:W-:-:S05]  /*07f0*/  @!P0 LEA.HI.X.SX32 R7, R4, R3, 0x1, P1 ;  /* 0x0000000304078211 */ /* 0x000fca00008f0eff */
[----:B------:R-:W2:Y:S01]  /*0800*/  @!P0 LDG.E.U8 R6, desc[UR6][R6.64] ;  /* 0x0000000606068981 */ /* 0x000ea2000c1e1100 */
[----:B------:R-:W-:Y:S01]  /*0810*/  IMAD.IADD R21, R12, 0x1, R11 ;  /* 0x000000010c157824 */ /* 0x000fe200078e020b */
[----:B------:R-:W-:Y:S01]  /*0820*/  BSSY.RECONVERGENT B2, `(.L_x_21) ;  /* 0x0000020000027945 */ /* 0x000fe20003800200 */
[----:B------:R-:W-:-:S05]  /*0830*/  VIADD R4, R4, 0xffffffff ;  /* 0xffffffff04047836 */ /* 0x000fca0000000000 */
[----:B------:R-:W-:Y:S01]  /*0840*/  ISETP.NE.AND P1, PT, R13, R4, PT ;  /* 0x000000040d00720c */ /* 0x000fe20003f25270 */
[----:B--2---:R2:W-:Y:S01]  /*0850*/  @!P0 STS.U8 [R11+UR4+0x133], R6 ;  /* 0x000133060b008988 */ /* 0x0045e20008000004 */
[----:B------:R-:W-:Y:S01]  /*0860*/  BAR.SYNC.DEFER_BLOCKING 0x0 ;  /* 0x0000000000007b1d */ /* 0x000fe20000010000 */
[----:B--2---:R-:W-:-:S05]  /*0870*/  VIADD R6, R5, 0xffffffff ;  /* 0xffffffff05067836 */ /* 0x004fca0000000000 */
[----:B------:R-:W-:-:S04]  /*0880*/  ISETP.NE.AND P0, PT, R15, R6, PT ;  /* 0x000000060f00720c */ /* 0x000fc80003f05270 */
[----:B------:R-:W-:-:S04]  /*0890*/  ISETP.NE.AND P0, PT, R15, RZ, P0 ;  /* 0x000000ff0f00720c */ /* 0x000fc80000705270 */
[----:B------:R-:W-:Y:S01]  /*08a0*/  ISETP.NE.AND P0, PT, R13, RZ, P0 ;  /* 0x000000ff0d00720c */ /* 0x000fe20000705270 */
[----:B------:R-:W2:Y:S04]  /*08b0*/  LDS.U8 R19, [R21+0x2] ;  /* 0x0000020015137984 */ /* 0x000ea80000000000 */
[----:B------:R-:W4:Y:S04]  /*08c0*/  LDS.U8 R7, [R10+0x14] ;  /* 0x000014000a077984 */ /* 0x000f280000000000 */
[----:B------:R-:W5:Y:S04]  /*08d0*/  LDS.U8 R20, [R10+0x26] ;  /* 0x000026000a147984 */ /* 0x000f680000000000 */
[----:B---3--:R3:W0:Y:S04]  /*08e0*/  LDS.U8 R8, [R21] ;  /* 0x0000000015087984 */ /* 0x0086280000000000 */
[----:B------:R3:W0:Y:S04]  /*08f0*/  LDS.U8 R9, [R21+0x12] ;  /* 0x0000120015097984 */ /* 0x0006280000000000 */
[----:B-1----:R3:W1:Y:S04]  /*0900*/  LDS.U8 R12, [R21+0x24] ;  /* 0x00002400150c7984 */ /* 0x0026680000000000 */
[----:B------:R3:W0:Y:S04]  /*0910*/  LDS.U8 R14, [R21+0x1] ;  /* 0x00000100150e7984 */ /* 0x0006280000000000 */
[----:B------:R3:W0:Y:S04]  /*0920*/  LDS.U8 R16, [R10+0x13] ;  /* 0x000013000a107984 */ /* 0x0006280000000000 */
[----:B------:R3:W0:Y:S01]  /*0930*/  LDS.U8 R17, [R10+0x25] ;  /* 0x000025000a117984 */ /* 0x0006220000000000 */
[----:B--2---:R-:W-:-:S02]  /*0940*/  PRMT R5, R19, 0x7610, R5 ;  /* 0x0000761013057816 */ /* 0x004fc40000000005 */
[----:B----4-:R-:W-:Y:S02]  /*0950*/  PRMT R6, R7, 0x7610, R6 ;  /* 0x0000761007067816 */ /* 0x010fe40000000006 */
[----:B-----5:R-:W-:Y:S01]  /*0960*/  PRMT R4, R20, 0x7610, R4 ;  /* 0x0000761014047816 */ /* 0x020fe20000000004 */
[----:B------:R-:W-:Y:S06]  /*0970*/  BAR.SYNC.DEFER_BLOCKING 0x0 ;  /* 0x0000000000007b1d */ /* 0x000fec0000010000 */
[----:B---3--:R-:W-:Y:S05]  /*0980*/  @P0 BRA P1, `(.L_x_22) ;  /* 0x0000000000240947 */ /* 0x008fea0000800000 */
[----:B------:R-:W2:Y:S02]  /*0990*/  LDG.E.U8 R4, desc[UR6][R2.64] ;  /* 0x0000000602047981 */ /* 0x000ea4000c1e1100 */
[C---:B--2---:R-:W-:Y:S02]  /*09a0*/  PRMT R6, R4.reuse, 0x7610, R6 ;  /* 0x0000761004067816 */ /* 0x044fe40000000006 */
[C---:B------:R-:W-:Y:S02]  /*09b0*/  PRMT R5, R4.reuse, 0x7610, R5 ;  /* 0x0000761004057816 */ /* 0x040fe40000000005 */
[C---:B0-----:R-:W-:Y:S02]  /*09c0*/  PRMT R17, R4.reuse, 0x7610, R17 ;  /* 0x0000761004117816 */ /* 0x041fe40000000011 */
[C---:B------:R-:W-:Y:S02]  /*09d0*/  PRMT R16, R4.reuse, 0x7610, R16 ;  /* 0x0000761004107816 */ /* 0x040fe40000000010 */
[----:B------:R-:W-:-:S02]  /*09e0*/  PRMT R14, R4, 0x7610, R14 ;  /* 0x00007610040e7816 */ /* 0x000fc4000000000e */
[C---:B-1----:R-:W-:Y:S02]  /*09f0*/  PRMT R12, R4.reuse, 0x7610, R12 ;  /* 0x00007610040c7816 */ /* 0x042fe4000000000c */
[C---:B------:R-:W-:Y:S02]  /*0a00*/  PRMT R9, R4.reuse, 0x7610, R9 ;  /* 0x0000761004097816 */ /* 0x040fe40000000009 */
[----:B------:R-:W-:-:S07]  /*0a10*/  PRMT R8, R4, 0x7610, R8 ;  /* 0x0000761004087816 */ /* 0x000fce0000000008 */
.L_x_22:
[----:B------:R-:W-:Y:S05]  /*0a20*/  BSYNC.RECONVERGENT B2 ;  /* 0x0000000000027941 */ /* 0x000fea0003800200 */
.L_x_21:
[CC--:B0-----:R-:W-:Y:S01]  /*0a30*/  VIMNMX.U16x2 R2, PT, PT, R8.reuse, R9.reuse, PT ;  /* 0x0000000908027248 */ /* 0x0c1fe20003fe0200 */
[----:B------:R-:W0:Y:S01]  /*0a40*/  LDCU.64 UR4, c[0x0][0x388] ;  /* 0x00007100ff0477ac */ /* 0x000e220008000a00 */
[----:B------:R-:W-:Y:S02]  /*0a50*/  VIMNMX.U16x2 R8, PT, PT, R8, R9, !PT ;  /* 0x0000000908087248 */ /* 0x000fe40007fe0200 */
[CC--:B-1----:R-:W-:Y:S02]  /*0a60*/  VIMNMX.U16x2 R7, PT, PT, R2.reuse, R12.reuse, PT ;  /* 0x0000000c02077248 */ /* 0x0c2fe40003fe0200 */
[----:B------:R-:W-:Y:S02]  /*0a70*/  VIMNMX.U16x2 R2, PT, PT, R2, R12, !PT ;  /* 0x0000000c02027248 */ /* 0x000fe40007fe0200 */
[CC--:B------:R-:W-:Y:S02]  /*0a80*/  VIMNMX.U16x2 R3, PT, PT, R7.reuse, R14.reuse, PT ;  /* 0x0000000e07037248 */ /* 0x0c0fe40003fe0200 */
[----:B------:R-:W-:-:S02]  /*0a90*/  VIMNMX.U16x2 R7, PT, PT, R7, R14, !PT ;  /* 0x0000000e07077248 */ /* 0x000fc40007fe0200 */
[CC--:B------:R-:W-:Y:S02]  /*0aa0*/  VIMNMX.U16x2 R9, PT, PT, R8.reuse, R2.reuse, PT ;  /* 0x0000000208097248 */ /* 0x0c0fe40003fe0200 */
[----:B------:R-:W-:Y:S02]  /*0ab0*/  VIMNMX.U16x2 R8, PT, PT, R8, R2, !PT ;  /* 0x0000000208087248 */ /* 0x000fe40007fe0200 */
[CC--:B------:R-:W-:Y:S02]  /*0ac0*/  VIMNMX.U16x2 R2, PT, PT, R3.reuse, R16.reuse, PT ;  /* 0x0000001003027248 */ /* 0x0c0fe40003fe0200 */
[----:B------:R-:W-:Y:S02]  /*0ad0*/  VIMNMX.U16x2 R3, PT, PT, R3, R16, !PT ;  /* 0x0000001003037248 */ /* 0x000fe40007fe0200 */
[CC--:B------:R-:W-:Y:S02]  /*0ae0*/  VIMNMX.U16x2 R10, PT, PT, R9.reuse, R7.reuse, PT ;  /* 0x00000007090a7248 */ /* 0x0c0fe40003fe0200 */
[----:B------:R-:W-:-:S02]  /*0af0*/  VIMNMX.U16x2 R9, PT, PT, R9, R7, !PT ;  /* 0x0000000709097248 */ /* 0x000fc40007fe0200 */
[----:B------:R-:W-:Y:S02]  /*0b00*/  VIMNMX.U16x2 R11, PT, PT, R10, R3, !PT ;  /* 0x000000030a0b7248 */ /* 0x000fe40007fe0200 */
[----:B------:R-:W-:Y:S02]  /*0b10*/  VIMNMX.U16x2 R7, PT, PT, R2, R17, !PT ;  /* 0x0000001102077248 */ /* 0x000fe40007fe0200 */
[----:B------:R-:W-:Y:S02]  /*0b20*/  VIMNMX.U16x2 R10, PT, PT, R10, R3, PT ;  /* 0x000000030a0a7248 */ /* 0x000fe40003fe0200 */
[----:B------:R-:W-:Y:S02]  /*0b30*/  VIMNMX.U16x2 R2, PT, PT, R2, R17, PT ;  /* 0x0000001102027248 */ /* 0x000fe40003fe0200 */
[CC--:B------:R-:W-:Y:S02]  /*0b40*/  VIMNMX.U16x2 R12, PT, PT, R8.reuse, R9.reuse, !PT ;  /* 0x00000009080c7248 */ /* 0x0c0fe40007fe0200 */
[----:B------:R-:W-:-:S02]  /*0b50*/  VIMNMX.U16x2 R9, PT, PT, R8, R9, PT ;  /* 0x0000000908097248 */ /* 0x000fc40003fe0200 */
[----:B------:R-:W-:Y:S02]  /*0b60*/  VIMNMX.U16x2 R8, PT, PT, R10, R7, !PT ;  /* 0x000000070a087248 */ /* 0x000fe40007fe0200 */
[----:B------:R-:W-:Y:S02]  /*0b70*/  VIMNMX.U16x2 R3, PT, PT, R2, R5, !PT ;  /* 0x0000000502037248 */ /* 0x000fe40007fe0200 */
[----:B------:R-:W-:Y:S02]  /*0b80*/  VIMNMX.U16x2 R7, PT, PT, R10, R7, PT ;  /* 0x000000070a077248 */ /* 0x000fe40003fe0200 */
[----:B------:R-:W-:Y:S02]  /*0b90*/  VIMNMX.U16x2 R2, PT, PT, R2, R5, PT ;  /* 0x0000000502027248 */ /* 0x000fe40003fe0200 */
[CC--:B------:R-:W-:Y:S02]  /*0ba0*/  VIMNMX.U16x2 R10, PT, PT, R9.reuse, R11.reuse, !PT ;  /* 0x0000000b090a7248 */ /* 0x0c0fe40007fe0200 */
[----:B------:R-:W-:-:S02]  /*0bb0*/  VIMNMX.U16x2 R9, PT, PT, R9, R11, PT ;  /* 0x0000000b09097248 */ /* 0x000fc40003fe0200 */
[CC--:B------:R-:W-:Y:S02]  /*0bc0*/  VIMNMX.U16x2 R5, PT, PT, R2.reuse, R6.reuse, !PT ;  /* 0x0000000602057248 */ /* 0x0c0fe40007fe0200 */
[----:B------:R-:W-:Y:S02]  /*0bd0*/  VIMNMX.U16x2 R2, PT, PT, R2, R6, PT ;  /* 0x0000000602027248 */ /* 0x000fe40003fe0200 */
[-C--:B------:R-:W-:Y:S02]  /*0be0*/  VIMNMX.U16x2 R11, PT, PT, R9, R8.reuse, !PT ;  /* 0x00000008090b7248 */ /* 0x080fe40007fe0200 */
[----:B------:R-:W-:Y:S02]  /*0bf0*/  VIMNMX.U16x2 R6, PT, PT, R7, R3, !PT ;  /* 0x0000000307067248 */ /* 0x000fe40007fe0200 */
[----:B------:R-:W-:Y:S02]  /*0c00*/  VIMNMX.U16x2 R8, PT, PT, R9, R8, PT ;  /* 0x0000000809087248 */ /* 0x000fe40003fe0200 */
[----:B------:R-:W-:-:S02]  /*0c10*/  VIMNMX.U16x2 R13, PT, PT, R12, R10, !PT ;  /* 0x0000000a0c0d7248 */ /* 0x000fc40007fe0200 */
[----:B------:R-:W-:Y:S02]  /*0c20*/  VIMNMX.U16x2 R3, PT, PT, R7, R3, PT ;  /* 0x0000000307037248 */ /* 0x000fe40003fe0200 */
[----:B------:R-:W-:Y:S02]  /*0c30*/  VIMNMX.U16x2 R10, PT, PT, R12, R10, PT ;  /* 0x0000000a0c0a7248 */ /* 0x000fe40003fe0200 */
[-C--:B------:R-:W-:Y:S02]  /*0c40*/  VIMNMX.U16x2 R9, PT, PT, R8, R6.reuse, !PT ;  /* 0x0000000608097248 */ /* 0x080fe40007fe0200 */
[----:B------:R-:W-:Y:S02]  /*0c50*/  VIMNMX.U16x2 R7, PT, PT, R3, R5, !PT ;  /* 0x0000000503077248 */ /* 0x000fe40007fe0200 */
[----:B------:R-:W-:Y:S02]  /*0c60*/  VIMNMX.U16x2 R12, PT, PT, R10, R11, PT ;  /* 0x0000000b0a0c7248 */ /* 0x000fe40003fe0200 */
[----:B------:R-:W-:-:S02]  /*0c70*/  VIMNMX.U16x2 R6, PT, PT, R8, R6, PT ;  /* 0x0000000608067248 */ /* 0x000fc40003fe0200 */
[----:B------:R-:W-:Y:S02]  /*0c80*/  VIMNMX.U16x2 R3, PT, PT, R3, R5, PT ;  /* 0x0000000503037248 */ /* 0x000fe40003fe0200 */
[----:B------:R-:W-:Y:S02]  /*0c90*/  VIMNMX.U16x2 R8, PT, PT, R12, R9, PT ;  /* 0x000000090c087248 */ /* 0x000fe40003fe0200 */
[----:B------:R-:W-:Y:S02]  /*0ca0*/  VIMNMX.U16x2 R5, PT, PT, R6, R7, !PT ;  /* 0x0000000706057248 */ /* 0x000fe40007fe0200 */
[----:B------:R-:W-:Y:S02]  /*0cb0*/  VIMNMX3.U16x2 R2, R2, R4, R3, !PT ;  /* 0x000000040202720f */ /* 0x000fe40007800203 */
[----:B------:R-:W-:Y:S02]  /*0cc0*/  VIMNMX.U16x2 R10, PT, PT, R10, R11, !PT ;  /* 0x0000000b0a0a7248 */ /* 0x000fe40007fe0200 */
[----:B------:R-:W-:-:S02]  /*0cd0*/  VIMNMX.U16x2 R9, PT, PT, R12, R9, !PT ;  /* 0x000000090c097248 */ /* 0x000fc40007fe0200 */
[----:B------:R-:W-:Y:S02]  /*0ce0*/  VIMNMX.U16x2 R6, PT, PT, R6, R7, PT ;  /* 0x0000000706067248 */ /* 0x000fe40003fe0200 */
[CC--:B------:R-:W-:Y:S02]  /*0cf0*/  VIMNMX.U16x2 R3, PT, PT, R8.reuse, R5.reuse, PT ;  /* 0x0000000508037248 */ /* 0x0c0fe40003fe0200 */
[----:B------:R-:W-:Y:S02]  /*0d00*/  VIMNMX3.U16x2 R9, R13, R10, R9, PT ;  /* 0x0000000a0d09720f */ /* 0x000fe40003800209 */
[----:B------:R-:W-:Y:S02]  /*0d10*/  VIMNMX.U16x2 R5, PT, PT, R8, R5, !PT ;  /* 0x0000000508057248 */ /* 0x000fe40007fe0200 */
[----:B------:R-:W-:Y:S02]  /*0d20*/  VIMNMX3.U16x2 R3, R6, R2, R3, !PT ;  /* 0x000000020603720f */ /* 0x000fe40007800203 */
[----:B0-----:R-:W-:-:S02]  /*0d30*/  IADD3 R2, P0, PT, R0, UR4, RZ ;  /* 0x0000000400027c10 */ /* 0x001fc4000ff1e0ff */
[----:B------:R-:W-:Y:S02]  /*0d40*/  VIMNMX3.U16x2 R5, R9, R5, R3, PT ;  /* 0x000000050905720f */ /* 0x000fe40003800203 */
[----:B------:R-:W-:-:S05]  /*0d50*/  IADD3.X R3, PT, PT, R18, UR5, RZ, P0, !PT ;  /* 0x0000000512037c10 */ /* 0x000fca00087fe4ff */
[----:B------:R-:W-:Y:S01]  /*0d60*/  STG.E.U8 desc[UR6][R2.64], R5 ;  /* 0x0000000502007986 */ /* 0x000fe2000c101106 */
[----:B------:R-:W-:Y:S05]  /*0d70*/  EXIT ;  /* 0x000000000000794d */ /* 0x000fea0003800000 */
.L_x_23:
        /* <DEDUP_REMOVED lines=16> */
.L_x_25:


//--------------------- .nv.shared.reserved.0     --------------------------
	.section	.nv.shared.reserved.0,"aw",@nobits
	.weak		__nv_reservedSMEM_offset_0_alias
	.size		__nv_reservedSMEM_offset_0_alias, 0, 64
	.other		__nv_reservedSMEM_offset_0_alias,@"STO_CUDA_RESERVED_SHARED STV_DEFAULT"
__nv_reservedSMEM_offset_0_alias:
	.zero		0
	.zero		64


//--------------------- .nv.shared.median_filter_shared --------------------------
	.section	.nv.shared.median_filter_shared,"aw",@nobits
	.sectionflags	@""
.nv.shared.median_filter_shared:
	.zero		1348


//--------------------- .nv.constant0.median_filter_global --------------------------
	.section	.nv.constant0.median_filter_global,"a",@progbits
	.sectionflags	@""
	.align	4
.nv.constant0.median_filter_global:
	.zero		920


//--------------------- .nv.constant0.median_filter_shared --------------------------
	.section	.nv.constant0.median_filter_shared,"a",@progbits
	.sectionflags	@""
	.align	4
.nv.constant0.median_filter_shared:
	.zero		920


//--------------------- SYMBOLS --------------------------

	.type		.nv.reservedSmem.offset0,@object
	.size		.nv.reservedSmem.offset0,0x4
	.type		.nv.reservedSmem.cap,@object
	.size		.nv.reservedSmem.cap,0x4
